// auto-generated by cutlass_sweep.gemm — config: {"arch": "sm_90", "cluster_m": 1, "cluster_n": 1, "dtype": "bf16", "stages": 5, "tile_k": 64, "tile_m": 64, "tile_n": 64}
#include "cutlass/cutlass.h"
#include "cutlass/gemm/collective/collective_builder.hpp"
#include "cutlass/gemm/device/gemm_universal_adapter.h"
#include "cutlass/gemm/kernel/gemm_universal.hpp"
#include "cutlass/epilogue/collective/collective_builder.hpp"

using ElemA = cutlass::bfloat16_t;
using ElemB = cutlass::bfloat16_t;
using ElemCD = cutlass::bfloat16_t;
using Acc  = float;
using TileShape    = cute::Shape<cute::_64, cute::_64, cute::_64>;
using ClusterShape = cute::Shape<cute::_1, cute::_1, cute::_1>;

using CollectiveEpilogue = typename cutlass::epilogue::collective::CollectiveBuilder<
    cutlass::arch::Sm90, cutlass::arch::OpClassTensorOp,
    TileShape, ClusterShape,
    cutlass::epilogue::collective::EpilogueTileAuto,
    Acc, Acc,
    ElemCD, cutlass::layout::RowMajor, 128 / cutlass::sizeof_bits<ElemCD>::value,
    ElemCD, cutlass::layout::RowMajor, 128 / cutlass::sizeof_bits<ElemCD>::value,
    cutlass::epilogue::collective::EpilogueScheduleAuto
  >::CollectiveOp;

using CollectiveMainloop = typename cutlass::gemm::collective::CollectiveBuilder<
    cutlass::arch::Sm90, cutlass::arch::OpClassTensorOp,
    ElemA, cutlass::layout::RowMajor, 128 / cutlass::sizeof_bits<ElemA>::value,
    ElemB, cutlass::layout::ColumnMajor, 128 / cutlass::sizeof_bits<ElemB>::value,
    Acc,
    TileShape, ClusterShape,
    cutlass::gemm::collective::StageCount<5>,
    cutlass::gemm::collective::KernelScheduleAuto
  >::CollectiveOp;

using GemmKernel = cutlass::gemm::kernel::GemmUniversal<
    cute::Shape<int,int,int,int>,
    CollectiveMainloop,
    CollectiveEpilogue
>;
using Gemm = cutlass::gemm::device::GemmUniversalAdapter<GemmKernel>;

// Force the device kernel symbol into the cubin without needing a host main.
auto* _anchor = &cutlass::device_kernel<GemmKernel>;


// ===== COMPILED SASS (sm_90a) =====

	.target	sm_90a

	.elftype	@"ET_EXEC"


//--------------------- .note.nv.tkinfo           --------------------------
	.section	.note.nv.tkinfo,"",@"SHT_NOTE"
	.sectionflags	@"SHF_NOTE_NV_TKINFO"
	.tkinfo
        /*0018*/ 	.word	0x00000002
        /*0030*/ 	.string	""
        /*0030*/ 	.string	"ptxas"
        /*0030*/ 	.string	"Cuda compilation tools, release 13.0, V13.0.88"
        /*0030*/ 	.string	"Build cuda_13.0.r13.0/compiler.36424714_0"
        /*0030*/ 	.string	"-arch sm_90a -m 64 "



//--------------------- .note.nv.cuinfo           --------------------------
	.section	.note.nv.cuinfo,"",@"SHT_NOTE"
	.sectionflags	@"SHF_NOTE_NV_CUINFO"
        /*0018*/ 	.short	0x0002
        /*001a*/ 	.short	0x005a
        /*001c*/ 	.short	0x0082
	.zero		2


//--------------------- .nv.info                  --------------------------
	.section	.nv.info,"",@"SHT_CUDA_INFO"
	.align	4


	//----- nvinfo : EIATTR_REGCOUNT
	.align		4
        /*0000*/ 	.byte	0x04, 0x2f
        /*0002*/ 	.short	(.L_15 - .L_14)
	.align		4
.L_14:
        /*0004*/ 	.word	index@(_ZN7cutlass13device_kernelINS_4gemm6kernel13GemmUniversalIN4cute5tupleIJiiiiEEENS1_10collective13CollectiveMmaINS1_34MainloopSm90TmaGmmaWarpSpecializedILi5ENS5_IJNS4_1CILi1EEESB_SB_EEENS1_32KernelTmaWarpSpecializedPingpongEEENS5_IJNSA_ILi64EEESF_SF_EEENS_10bfloat16_tENS5_IJlSB_lEEESH_SI_NS4_8TiledMMAINS4_8MMA_AtomIJNS4_4SM904GMMA27MMA_64x64x16_F32BF16BF16_SSILNSM_5MajorE0ELSO_0ELNSM_7ScaleInE1ELSP_1EEEEEENS4_6LayoutISC_NS5_IJNSA_ILi0EEEST_ST_EEEEENS5_IJNS4_10UnderscoreESW_SW_EEEEENS4_13SM90_TMA_LOADENS4_14ComposedLayoutINS4_7SwizzleILi3ELi4ELi3EEENS4_18smem_ptr_flag_bitsILi16EEENSS_INS5_IJNSA_ILi8EEESF_EEENS5_IJSF_SB_EEEEEEEvNS4_8identityESZ_S19_vS1A_EENS_8epilogue10collective6detail29Sm90TmaWarpSpecializedAdapterINS1D_15DefaultEpilogueISH_SI_SI_NS1C_6thread17LinearCombinationISH_Li1EffLNS1H_9ScaleType4KindE0ELNS_15FloatRoundStyleE2ESH_EENS1_15EpilogueDefaultEEEEEvvEEEEvNT_6ParamsE)
        /*0008*/ 	.word	0x000000a8


	//----- nvinfo : EIATTR_FRAME_SIZE
	.align		4
.L_15:
        /*000c*/ 	.byte	0x04, 0x11
        /*000e*/ 	.short	(.L_17 - .L_16)
	.align		4
.L_16:
        /*0010*/ 	.word	index@(_ZN7cutlass13device_kernelINS_4gemm6kernel13GemmUniversalIN4cute5tupleIJiiiiEEENS1_10collective13CollectiveMmaINS1_34MainloopSm90TmaGmmaWarpSpecializedILi5ENS5_IJNS4_1CILi1EEESB_SB_EEENS1_32KernelTmaWarpSpecializedPingpongEEENS5_IJNSA_ILi64EEESF_SF_EEENS_10bfloat16_tENS5_IJlSB_lEEESH_SI_NS4_8TiledMMAINS4_8MMA_AtomIJNS4_4SM904GMMA27MMA_64x64x16_F32BF16BF16_SSILNSM_5MajorE0ELSO_0ELNSM_7ScaleInE1ELSP_1EEEEEENS4_6LayoutISC_NS5_IJNSA_ILi0EEEST_ST_EEEEENS5_IJNS4_10UnderscoreESW_SW_EEEEENS4_13SM90_TMA_LOADENS4_14ComposedLayoutINS4_7SwizzleILi3ELi4ELi3EEENS4_18smem_ptr_flag_bitsILi16EEENSS_INS5_IJNSA_ILi8EEESF_EEENS5_IJSF_SB_EEEEEEEvNS4_8identityESZ_S19_vS1A_EENS_8epilogue10collective6detail29Sm90TmaWarpSpecializedAdapterINS1D_15DefaultEpilogueISH_SI_SI_NS1C_6thread17LinearCombinationISH_Li1EffLNS1H_9ScaleType4KindE0ELNS_15FloatRoundStyleE2ESH_EENS1_15EpilogueDefaultEEEEEvvEEEEvNT_6ParamsE)
        /*0014*/ 	.word	0x00000008


	//----- nvinfo : EIATTR_MIN_STACK_SIZE
	.align		4
.L_17:
        /*0018*/ 	.byte	0x04, 0x12
        /*001a*/ 	.short	(.L_19 - .L_18)
	.align		4
.L_18:
        /*001c*/ 	.word	index@(_ZN7cutlass13device_kernelINS_4gemm6kernel13GemmUniversalIN4cute5tupleIJiiiiEEENS1_10collective13CollectiveMmaINS1_34MainloopSm90TmaGmmaWarpSpecializedILi5ENS5_IJNS4_1CILi1EEESB_SB_EEENS1_32KernelTmaWarpSpecializedPingpongEEENS5_IJNSA_ILi64EEESF_SF_EEENS_10bfloat16_tENS5_IJlSB_lEEESH_SI_NS4_8TiledMMAINS4_8MMA_AtomIJNS4_4SM904GMMA27MMA_64x64x16_F32BF16BF16_SSILNSM_5MajorE0ELSO_0ELNSM_7ScaleInE1ELSP_1EEEEEENS4_6LayoutISC_NS5_IJNSA_ILi0EEEST_ST_EEEEENS5_IJNS4_10UnderscoreESW_SW_EEEEENS4_13SM90_TMA_LOADENS4_14ComposedLayoutINS4_7SwizzleILi3ELi4ELi3EEENS4_18smem_ptr_flag_bitsILi16EEENSS_INS5_IJNSA_ILi8EEESF_EEENS5_IJSF_SB_EEEEEEEvNS4_8identityESZ_S19_vS1A_EENS_8epilogue10collective6detail29Sm90TmaWarpSpecializedAdapterINS1D_15DefaultEpilogueISH_SI_SI_NS1C_6thread17LinearCombinationISH_Li1EffLNS1H_9ScaleType4KindE0ELNS_15FloatRoundStyleE2ESH_EENS1_15EpilogueDefaultEEEEEvvEEEEvNT_6ParamsE)
        /*0020*/ 	.word	0x00000008
.L_19:


//--------------------- .nv.compat                --------------------------
	.section	.nv.compat,"",@"SHT_CUDA_COMPAT_INFO"
	.align	4
        /*0000*/ 	.byte	0x02, 0x09, 0x01, 0x00, 0x02, 0x02, 0x04, 0x00, 0x02, 0x05, 0x05, 0x00, 0x03, 0x07, 0x01, 0x01
        /*0010*/ 	.byte	0x02, 0x03, 0x01, 0x00, 0x02, 0x06, 0x01, 0x00, 0x04, 0x0b, 0x08, 0x00, 0x00, 0x00, 0x00, 0x00
        /*0020*/ 	.byte	0x00, 0x00, 0x00, 0x00


//--------------------- .nv.info._ZN7cutlass13device_kernelINS_4gemm6kernel13GemmUniversalIN4cute5tupleIJiiiiEEENS1_10collective13CollectiveMmaINS1_34MainloopSm90TmaGmmaWarpSpecializedILi5ENS5_IJNS4_1CILi1EEESB_SB_EEENS1_32KernelTmaWarpSpecializedPingpongEEENS5_IJNSA_ILi64EEESF_SF_EEENS_10bfloat16_tENS5_IJlSB_lEEESH_SI_NS4_8TiledMMAINS4_8MMA_AtomIJNS4_4SM904GMMA27MMA_64x64x16_F32BF16BF16_SSILNSM_5MajorE0ELSO_0ELNSM_7ScaleInE1ELSP_1EEEEEENS4_6LayoutISC_NS5_IJNSA_ILi0EEEST_ST_EEEEENS5_IJNS4_10UnderscoreESW_SW_EEEEENS4_13SM90_TMA_LOADENS4_14ComposedLayoutINS4_7SwizzleILi3ELi4ELi3EEENS4_18smem_ptr_flag_bitsILi16EEENSS_INS5_IJNSA_ILi8EEESF_EEENS5_IJSF_SB_EEEEEEEvNS4_8identityESZ_S19_vS1A_EENS_8epilogue10collective6detail29Sm90TmaWarpSpecializedAdapterINS1D_15DefaultEpilogueISH_SI_SI_NS1C_6thread17LinearCombinationISH_Li1EffLNS1H_9ScaleType4KindE0ELNS_15FloatRoundStyleE2ESH_EENS1_15EpilogueDefaultEEEEEvvEEEEvNT_6ParamsE --------------------------
	.section	.nv.info._ZN7cutlass13device_kernelINS_4gemm6kernel13GemmUniversalIN4cute5tupleIJiiiiEEENS1_10collective13CollectiveMmaINS1_34MainloopSm90TmaGmmaWarpSpecializedILi5ENS5_IJNS4_1CILi1EEESB_SB_EEENS1_32KernelTmaWarpSpecializedPingpongEEENS5_IJNSA_ILi64EEESF_SF_EEENS_10bfloat16_tENS5_IJlSB_lEEESH_SI_NS4_8TiledMMAINS4_8MMA_AtomIJNS4_4SM904GMMA27MMA_64x64x16_F32BF16BF16_SSILNSM_5MajorE0ELSO_0ELNSM_7ScaleInE1ELSP_1EEEEEENS4_6LayoutISC_NS5_IJNSA_ILi0EEEST_ST_EEEEENS5_IJNS4_10UnderscoreESW_SW_EEEEENS4_13SM90_TMA_LOADENS4_14ComposedLayoutINS4_7SwizzleILi3ELi4ELi3EEENS4_18smem_ptr_flag_bitsILi16EEENSS_INS5_IJNSA_ILi8EEESF_EEENS5_IJSF_SB_EEEEEEEvNS4_8identityESZ_S19_vS1A_EENS_8epilogue10collective6detail29Sm90TmaWarpSpecializedAdapterINS1D_15DefaultEpilogueISH_SI_SI_NS1C_6thread17LinearCombinationISH_Li1EffLNS1H_9ScaleType4KindE0ELNS_15FloatRoundStyleE2ESH_EENS1_15EpilogueDefaultEEEEEvvEEEEvNT_6ParamsE,"",@"SHT_CUDA_INFO"
	.sectionflags	@""
	.align	4


	//----- nvinfo : EIATTR_CUDA_API_VERSION
	.align		4
        /*0000*/ 	.byte	0x04, 0x37
        /*0002*/ 	.short	(.L_21 - .L_20)
.L_20:
        /*0004*/ 	.word	0x00000082


	//----- nvinfo : EIATTR_KPARAM_INFO
	.align		4
.L_21:
        /*0008*/ 	.byte	0x04, 0x17
        /*000a*/ 	.short	(.L_23 - .L_22)
.L_22:
        /*000c*/ 	.word	0x00000000
        /*0010*/ 	.short	0x0000
        /*0012*/ 	.short	0x0070
        /*0014*/ 	.byte	0x00, 0xf0, 0x01, 0x10


	//----- nvinfo : EIATTR_SPARSE_MMA_MASK
	.align		4
.L_23:
        /*0018*/ 	.byte	0x03, 0x50
        /*001a*/ 	.short	0x0000


	//----- nvinfo : EIATTR_MAXREG_COUNT
	.align		4
        /*001c*/ 	.byte	0x03, 0x1b
        /*001e*/ 	.short	0x00a8


	//----- nvinfo : EIATTR_NUM_BARRIERS
	.align		4
        /*0020*/ 	.byte	0x02, 0x4c
        /*0022*/ 	.byte	0x01
	.zero		1


	//----- nvinfo : EIATTR_EXTERNS
	.align		4
        /*0024*/ 	.byte	0x04, 0x0f
        /*0026*/ 	.short	(.L_25 - .L_24)


	//   ....[0]....
	.align		4
.L_24:
        /*0028*/ 	.word	index@(__assertfail)


	//----- nvinfo : EIATTR_ANNOTATIONS
	.align		4
.L_25:
        /*002c*/ 	.byte	0x04, 0x55
        /*002e*/ 	.short	(.L_27 - .L_26)


	//   ....[0]....
.L_26:
        /*0030*/ 	.word	0x00000001
        /*0034*/ 	.byte	0xf0, 0x0a, 0x00, 0x00, 0x01, 0x00, 0x00, 0x00, 0x10, 0x43, 0x00, 0x00, 0x01, 0x00, 0x00, 0x00
        /*0044*/ 	.byte	0x00, 0x4f, 0x00, 0x00


	//----- nvinfo : EIATTR_MERCURY_ISA_VERSION
	.align		4
.L_27:
        /*0048*/ 	.byte	0x03, 0x5f
        /*004a*/ 	.short	0x0101


	//----- nvinfo : EIATTR_INT_WARP_WIDE_INSTR_OFFSETS
	.align		4
        /*004c*/ 	.byte	0x04, 0x31
        /*004e*/ 	.short	(.L_29 - .L_28)


	//   ....[0]....
.L_28:
        /*0050*/ 	.word	0x00000400


	//   ....[1]....
        /*0054*/ 	.word	0x00000420


	//   ....[2]....
        /*0058*/ 	.word	0x000004a0


	//   ....[3]....
        /*005c*/ 	.word	0x000004b0


	//   ....[4]....
        /*0060*/ 	.word	0x000004c0


	//   ....[5]....
        /*0064*/ 	.word	0x000004e0


	//   ....[6]....
        /*0068*/ 	.word	0x00000570


	//   ....[7]....
        /*006c*/ 	.word	0x00000590


	//----- nvinfo : EIATTR_COOP_GROUP_MASK_REGIDS
	.align		4
.L_29:
        /*0070*/ 	.byte	0x04, 0x29
        /*0072*/ 	.short	(.L_31 - .L_30)


	//   ....[0]....
.L_30:
        /*0074*/ 	.word	0xffffffff


	//   ....[1]....
        /*0078*/ 	.word	0xffffffff


	//   ....[2]....
        /*007c*/ 	.word	0xffffffff


	//   ....[3]....
        /*0080*/ 	.word	0xffffffff


	//   ....[4]....
        /*0084*/ 	.word	0xffffffff


	//   ....[5]....
        /*0088*/ 	.word	0xffffffff


	//----- nvinfo : EIATTR_COOP_GROUP_INSTR_OFFSETS
	.align		4
.L_31:
        /*008c*/ 	.byte	0x04, 0x28
        /*008e*/ 	.short	(.L_33 - .L_32)


	//   ....[0]....
.L_32:
        /*0090*/ 	.word	0x00000070


	//   ....[1]....
        /*0094*/ 	.word	0x00000080


	//   ....[2]....
        /*0098*/ 	.word	0x00000140


	//   ....[3]....
        /*009c*/ 	.word	0x000002f0


	//   ....[4]....
        /*00a0*/ 	.word	0x00000330


	//   ....[5]....
        /*00a4*/ 	.word	0x00000380


	//----- nvinfo : EIATTR_REG_RECONFIG
	.align		4
.L_33:
        /*00a8*/ 	.byte	0x01, 0x54
	.zero		2


	//----- nvinfo : EIATTR_SYSCALL_OFFSETS
	.align		4
        /*00ac*/ 	.byte	0x04, 0x46
        /*00ae*/ 	.short	(.L_35 - .L_34)


	//   ....[0]....
.L_34:
        /*00b0*/ 	.word	0x00001620


	//----- nvinfo : EIATTR_MBARRIER_INSTR_OFFSETS
	.align		4
.L_35:
        /*00b4*/ 	.byte	0x04, 0x39
        /*00b6*/ 	.short	(.L_37 - .L_36)


	//   ....[0]....
.L_36:
        /*00b8*/ 	.word	0x00000240
        /*00bc*/ 	.word	0x000000ff
        /*00c0*/ 	.word	0x00000000
        /*00c4*/ 	.short	0x0100
        /*00c6*/ 	.byte	0x08
	.zero		1


	//   ....[1]....
        /*00c8*/ 	.word	0x00000250
        /*00cc*/ 	.word	0x000000ff
        /*00d0*/ 	.word	0x00000028
        /*00d4*/ 	.short	0x0100
        /*00d6*/ 	.byte	0x08
	.zero		1


	//   ....[2]....
        /*00d8*/ 	.word	0x00000260
        /*00dc*/ 	.word	0x000000ff
        /*00e0*/ 	.word	0x00000008
        /*00e4*/ 	.short	0x0100
        /*00e6*/ 	.byte	0x08
	.zero		1


	//   ....[3]....
        /*00e8*/ 	.word	0x00000270
        /*00ec*/ 	.word	0x000000ff
        /*00f0*/ 	.word	0x00000030
        /*00f4*/ 	.short	0x0100
        /*00f6*/ 	.byte	0x08
	.zero		1


	//   ....[4]....
        /*00f8*/ 	.word	0x00000280
        /*00fc*/ 	.word	0x000000ff
        /*0100*/ 	.word	0x00000010
        /*0104*/ 	.short	0x0100
        /*0106*/ 	.byte	0x08
	.zero		1


	//   ....[5]....
        /*0108*/ 	.word	0x00000290
        /*010c*/ 	.word	0x000000ff
        /*0110*/ 	.word	0x00000038
        /*0114*/ 	.short	0x0100
        /*0116*/ 	.byte	0x08
	.zero		1


	//   ....[6]....
        /*0118*/ 	.word	0x000002a0
        /*011c*/ 	.word	0x000000ff
        /*0120*/ 	.word	0x00000018
        /*0124*/ 	.short	0x0100
        /*0126*/ 	.byte	0x08
	.zero		1


	//   ....[7]....
        /*0128*/ 	.word	0x000002b0
        /*012c*/ 	.word	0x000000ff
        /*0130*/ 	.word	0x00000040
        /*0134*/ 	.short	0x0100
        /*0136*/ 	.byte	0x08
	.zero		1


	//   ....[8]....
        /*0138*/ 	.word	0x000002c0
        /*013c*/ 	.word	0x000000ff
        /*0140*/ 	.word	0x00000020
        /*0144*/ 	.short	0x0100
        /*0146*/ 	.byte	0x08
	.zero		1


	//   ....[9]....
        /*0148*/ 	.word	0x000002d0
        /*014c*/ 	.word	0x000000ff
        /*0150*/ 	.word	0x00000048
        /*0154*/ 	.short	0x0100
        /*0156*/ 	.byte	0x08
	.zero		1


	//   ....[10]....
        /*0158*/ 	.word	0x000005d0
        /*015c*/ 	.word	0x000000ff
        /*0160*/ 	.word	0x00000080
        /*0164*/ 	.short	0x0100
        /*0166*/ 	.byte	0x08
	.zero		1


	//   ....[11]....
        /*0168*/ 	.word	0x00000640
        /*016c*/ 	.word	0x000000ff
        /*0170*/ 	.word	0x00000088
        /*0174*/ 	.short	0x0100
        /*0176*/ 	.byte	0x08
	.zero		1


	//   ....[12]....
        /*0178*/ 	.word	0x00000660
        /*017c*/ 	.word	0x000000ff
        /*0180*/ 	.word	0x00000060
        /*0184*/ 	.short	0x0100
        /*0186*/ 	.byte	0x09
	.zero		1


	//   ....[13]....
        /*0188*/ 	.word	0x00000670
        /*018c*/ 	.word	0x000000ff
        /*0190*/ 	.word	0x00000068
        /*0194*/ 	.short	0x0100
        /*0196*/ 	.byte	0x09
	.zero		1


	//   ....[14]....
        /*0198*/ 	.word	0x00000680
        /*019c*/ 	.word	0x000000ff
        /*01a0*/ 	.word	0x00000070
        /*01a4*/ 	.short	0x0100
        /*01a6*/ 	.byte	0x09
	.zero		1


	//   ....[15]....
        /*01a8*/ 	.word	0x00000690
        /*01ac*/ 	.word	0x000000ff
        /*01b0*/ 	.word	0x00000078
        /*01b4*/ 	.short	0x0100
        /*01b6*/ 	.byte	0x09
	.zero		1


	//   ....[16]....
        /*01b8*/ 	.word	0x00001500
        /*01bc*/ 	.word	0x0000003d
        /*01c0*/ 	.word	0x00000000
        /*01c4*/ 	.short	0x010a
        /*01c6*/ 	.byte	0x2a
	.zero		1


	//   ....[17]....
        /*01c8*/ 	.word	0x000016a0
        /*01cc*/ 	.word	0x00000003
        /*01d0*/ 	.word	0x00000000
        /*01d4*/ 	.short	0x010a
        /*01d6*/ 	.byte	0x3f
	.zero		1


	//   ....[18]....
        /*01d8*/ 	.word	0x000016e0
        /*01dc*/ 	.word	0x00000003
        /*01e0*/ 	.word	0x00000000
        /*01e4*/ 	.short	0x010a
        /*01e6*/ 	.byte	0x3f
	.zero		1


	//   ....[19]....
        /*01e8*/ 	.word	0x000019e0
        /*01ec*/ 	.word	0x000000ff
        /*01f0*/ 	.word	0x00000000
        /*01f4*/ 	.short	0x010a
        /*01f6*/ 	.byte	0x04
	.zero		1


	//   ....[20]....
        /*01f8*/ 	.word	0x00001a20
        /*01fc*/ 	.word	0x000000ff
        /*0200*/ 	.word	0x00000000
        /*0204*/ 	.short	0x010a
        /*0206*/ 	.byte	0x04
	.zero		1


	//   ....[21]....
        /*0208*/ 	.word	0x00001c80
        /*020c*/ 	.word	0x000000ff
        /*0210*/ 	.word	0x00000000
        /*0214*/ 	.short	0x0101
        /*0216*/ 	.byte	0x04
	.zero		1


	//   ....[22]....
        /*0218*/ 	.word	0x00001d70
        /*021c*/ 	.word	0x0000003e
        /*0220*/ 	.word	0x00000000
        /*0224*/ 	.short	0x0101
        /*0226*/ 	.byte	0x2f
	.zero		1


	//   ....[23]....
        /*0228*/ 	.word	0x00001e40
        /*022c*/ 	.word	0x000000ff
        /*0230*/ 	.word	0x00000000
        /*0234*/ 	.short	0x0101
        /*0236*/ 	.byte	0x06
	.zero		1


	//   ....[24]....
        /*0238*/ 	.word	0x00001ef0
        /*023c*/ 	.word	0x0000003d
        /*0240*/ 	.word	0x00000010
        /*0244*/ 	.short	0x010a
        /*0246*/ 	.byte	0x2a
	.zero		1


	//   ....[25]....
        /*0248*/ 	.word	0x00004330
        /*024c*/ 	.word	0x00000040
        /*0250*/ 	.word	0x00000000
        /*0254*/ 	.short	0x0101
        /*0256*/ 	.byte	0x2f
	.zero		1


	//   ....[26]....
        /*0258*/ 	.word	0x00004c90
        /*025c*/ 	.word	0x0000000a
        /*0260*/ 	.word	0x00000028
        /*0264*/ 	.short	0x010a
        /*0266*/ 	.byte	0x3f
	.zero		1


	//   ....[27]....
        /*0268*/ 	.word	0x00005010
        /*026c*/ 	.word	0x00000005
        /*0270*/ 	.word	0x00000088
        /*0274*/ 	.short	0x0101
        /*0276*/ 	.byte	0x3f
	.zero		1


	//   ....[28]....
        /*0278*/ 	.word	0x00005790
        /*027c*/ 	.word	0x00000009
        /*0280*/ 	.word	0x00000000
        /*0284*/ 	.short	0x010a
        /*0286*/ 	.byte	0x3f
	.zero		1


	//   ....[29]....
        /*0288*/ 	.word	0x00005810
        /*028c*/ 	.word	0x00000008
        /*0290*/ 	.word	0x00000000
        /*0294*/ 	.short	0x010a
        /*0296*/ 	.byte	0x3f
	.zero		1


	//   ....[30]....
        /*0298*/ 	.word	0x000058a0
        /*029c*/ 	.word	0x00000009
        /*02a0*/ 	.word	0x00000000
        /*02a4*/ 	.short	0x010a
        /*02a6*/ 	.byte	0x3f
	.zero		1


	//   ....[31]....
        /*02a8*/ 	.word	0x00005930
        /*02ac*/ 	.word	0x00000006
        /*02b0*/ 	.word	0x00000000
        /*02b4*/ 	.short	0x010a
        /*02b6*/ 	.byte	0x3f
	.zero		1


	//   ....[32]....
        /*02b8*/ 	.word	0x000059c0
        /*02bc*/ 	.word	0x00000003
        /*02c0*/ 	.word	0x00000000
        /*02c4*/ 	.short	0x010a
        /*02c6*/ 	.byte	0x3f
	.zero		1


	//   ....[33]....
        /*02c8*/ 	.word	0x00005a20
        /*02cc*/ 	.word	0x0000003f
        /*02d0*/ 	.word	0x00000000
        /*02d4*/ 	.short	0x010a
        /*02d6*/ 	.byte	0x3f
	.zero		1


	//   ....[34]....
        /*02d8*/ 	.word	0x00005a70
        /*02dc*/ 	.word	0x00000003
        /*02e0*/ 	.word	0x00000000
        /*02e4*/ 	.short	0x010a
        /*02e6*/ 	.byte	0x3f
	.zero		1


	//   ....[35]....
        /*02e8*/ 	.word	0x00005ad0
        /*02ec*/ 	.word	0x00000004
        /*02f0*/ 	.word	0x00000000
        /*02f4*/ 	.short	0x010a
        /*02f6*/ 	.byte	0x3f
	.zero		1


	//   ....[36]....
        /*02f8*/ 	.word	0x00005b20
        /*02fc*/ 	.word	0x0000003f
        /*0300*/ 	.word	0x00000010
        /*0304*/ 	.short	0x010a
        /*0306*/ 	.byte	0x3f
	.zero		1


	//   ....[37]....
        /*0308*/ 	.word	0x00005bf0
        /*030c*/ 	.word	0x0000000a
        /*0310*/ 	.word	0x00000028
        /*0314*/ 	.short	0x010a
        /*0316*/ 	.byte	0x3f
	.zero		1


	//   ....[38]....
        /*0318*/ 	.word	0x00005cc0
        /*031c*/ 	.word	0x00000009
        /*0320*/ 	.word	0x00000000
        /*0324*/ 	.short	0x010a
        /*0326*/ 	.byte	0x3f
	.zero		1


	//   ....[39]....
        /*0328*/ 	.word	0x00005d10
        /*032c*/ 	.word	0x00000008
        /*0330*/ 	.word	0x00000000
        /*0334*/ 	.short	0x010a
        /*0336*/ 	.byte	0x3f
	.zero		1


	//   ....[40]....
        /*0338*/ 	.word	0x00005d60
        /*033c*/ 	.word	0x00000009
        /*0340*/ 	.word	0x00000000
        /*0344*/ 	.short	0x010a
        /*0346*/ 	.byte	0x3f
	.zero		1


	//   ....[41]....
        /*0348*/ 	.word	0x00005db0
        /*034c*/ 	.word	0x00000006
        /*0350*/ 	.word	0x00000000
        /*0354*/ 	.short	0x010a
        /*0356*/ 	.byte	0x3f
	.zero		1


	//----- nvinfo : EIATTR_NUM_MBARRIERS
	.align		4
.L_37:
        /*0358*/ 	.byte	0x03, 0x38
        /*035a*/ 	.short	0x0010


	//----- nvinfo : EIATTR_EXIT_INSTR_OFFSETS
	.align		4
        /*035c*/ 	.byte	0x04, 0x1c
        /*035e*/ 	.short	(.L_39 - .L_38)


	//   ....[0]....
.L_38:
        /*0360*/ 	.word	0x000011a0


	//   ....[1]....
        /*0364*/ 	.word	0x00001200


	//   ....[2]....
        /*0368*/ 	.word	0x000049c0


	//   ....[3]....
        /*036c*/ 	.word	0x000049f0


	//   ....[4]....
        /*0370*/ 	.word	0x00005a10


	//----- nvinfo : EIATTR_MAX_THREADS
	.align		4
.L_39:
        /*0374*/ 	.byte	0x04, 0x05
        /*0376*/ 	.short	(.L_41 - .L_40)
.L_40:
        /*0378*/ 	.word	0x00000180
        /*037c*/ 	.word	0x00000001
        /*0380*/ 	.word	0x00000001


	//----- nvinfo : EIATTR_CRS_STACK_SIZE
	.align		4
.L_41:
        /*0384*/ 	.byte	0x04, 0x1e
        /*0386*/ 	.short	(.L_43 - .L_42)
.L_42:
        /*0388*/ 	.word	0x00000000


	//----- nvinfo : EIATTR_CBANK_PARAM_SIZE
	.align		4
.L_43:
        /*038c*/ 	.byte	0x03, 0x19
        /*038e*/ 	.short	0x0470


	//----- nvinfo : EIATTR_PARAM_CBANK
	.align		4
        /*0390*/ 	.byte	0x04, 0x0a
        /*0392*/ 	.short	(.L_45 - .L_44)
	.align		4
.L_44:
        /*0394*/ 	.word	index@(.nv.constant0._ZN7cutlass13device_kernelINS_4gemm6kernel13GemmUniversalIN4cute5tupleIJiiiiEEENS1_10collective13CollectiveMmaINS1_34MainloopSm90TmaGmmaWarpSpecializedILi5ENS5_IJNS4_1CILi1EEESB_SB_EEENS1_32KernelTmaWarpSpecializedPingpongEEENS5_IJNSA_ILi64EEESF_SF_EEENS_10bfloat16_tENS5_IJlSB_lEEESH_SI_NS4_8TiledMMAINS4_8MMA_AtomIJNS4_4SM904GMMA27MMA_64x64x16_F32BF16BF16_SSILNSM_5MajorE0ELSO_0ELNSM_7ScaleInE1ELSP_1EEEEEENS4_6LayoutISC_NS5_IJNSA_ILi0EEEST_ST_EEEEENS5_IJNS4_10UnderscoreESW_SW_EEEEENS4_13SM90_TMA_LOADENS4_14ComposedLayoutINS4_7SwizzleILi3ELi4ELi3EEENS4_18smem_ptr_flag_bitsILi16EEENSS_INS5_IJNSA_ILi8EEESF_EEENS5_IJSF_SB_EEEEEEEvNS4_8identityESZ_S19_vS1A_EENS_8epilogue10collective6detail29Sm90TmaWarpSpecializedAdapterINS1D_15DefaultEpilogueISH_SI_SI_NS1C_6thread17LinearCombinationISH_Li1EffLNS1H_9ScaleType4KindE0ELNS_15FloatRoundStyleE2ESH_EENS1_15EpilogueDefaultEEEEEvvEEEEvNT_6ParamsE)
        /*0398*/ 	.short	0x0210
        /*039a*/ 	.short	0x0470


	//----- nvinfo : EIATTR_SW_WAR
	.align		4
.L_45:
        /*039c*/ 	.byte	0x04, 0x36
        /*039e*/ 	.short	(.L_47 - .L_46)
.L_46:
        /*03a0*/ 	.word	0x00000008
.L_47:


//--------------------- .nv.callgraph             --------------------------
	.section	.nv.callgraph,"",@"SHT_CUDA_CALLGRAPH"
	.align	4
	.sectionentsize	8
	.align		4
        /*0000*/ 	.word	0x00000000
	.align		4
        /*0004*/ 	.word	0xffffffff
	.align		4
        /*0008*/ 	.word	index@(_ZN7cutlass13device_kernelINS_4gemm6kernel13GemmUniversalIN4cute5tupleIJiiiiEEENS1_10collective13CollectiveMmaINS1_34MainloopSm90TmaGmmaWarpSpecializedILi5ENS5_IJNS4_1CILi1EEESB_SB_EEENS1_32KernelTmaWarpSpecializedPingpongEEENS5_IJNSA_ILi64EEESF_SF_EEENS_10bfloat16_tENS5_IJlSB_lEEESH_SI_NS4_8TiledMMAINS4_8MMA_AtomIJNS4_4SM904GMMA27MMA_64x64x16_F32BF16BF16_SSILNSM_5MajorE0ELSO_0ELNSM_7ScaleInE1ELSP_1EEEEEENS4_6LayoutISC_NS5_IJNSA_ILi0EEEST_ST_EEEEENS5_IJNS4_10UnderscoreESW_SW_EEEEENS4_13SM90_TMA_LOADENS4_14ComposedLayoutINS4_7SwizzleILi3ELi4ELi3EEENS4_18smem_ptr_flag_bitsILi16EEENSS_INS5_IJNSA_ILi8EEESF_EEENS5_IJSF_SB_EEEEEEEvNS4_8identityESZ_S19_vS1A_EENS_8epilogue10collective6detail29Sm90TmaWarpSpecializedAdapterINS1D_15DefaultEpilogueISH_SI_SI_NS1C_6thread17LinearCombinationISH_Li1EffLNS1H_9ScaleType4KindE0ELNS_15FloatRoundStyleE2ESH_EENS1_15EpilogueDefaultEEEEEvvEEEEvNT_6ParamsE)
	.align		4
        /*000c*/ 	.word	index@(__assertfail)
	.align		4
        /*0010*/ 	.word	0x00000000
	.align		4
        /*0014*/ 	.word	0xfffffffe
	.align		4
        /*0018*/ 	.word	0x00000000
	.align		4
        /*001c*/ 	.word	0xfffffffd
	.align		4
        /*0020*/ 	.word	0x00000000
	.align		4
        /*0024*/ 	.word	0xfffffffc


//--------------------- .nv.constant4             --------------------------
	.section	.nv.constant4,"a",@progbits
	.align	8
	.align		8
.nv.constant4:
        /*0000*/ 	.dword	__assertfail
	.align		8
        /*0008*/ 	.dword	__unnamed_1
	.align		8
        /*0010*/ 	.dword	_ZN39_INTERNAL_8533cce9_4_k_cu_6ffefc77_31794cuda3std3__45__cpo5beginE
	.align		8
        /*0018*/ 	.dword	_ZN39_INTERNAL_8533cce9_4_k_cu_6ffefc77_31794cuda3std3__45__cpo3endE
	.align		8
        /*0020*/ 	.dword	_ZN39_INTERNAL_8533cce9_4_k_cu_6ffefc77_31794cuda3std3__45__cpo6cbeginE
	.align		8
        /*0028*/ 	.dword	_ZN39_INTERNAL_8533cce9_4_k_cu_6ffefc77_31794cuda3std3__45__cpo4cendE
	.align		8
        /*0030*/ 	.dword	_ZN39_INTERNAL_8533cce9_4_k_cu_6ffefc77_31794cuda3std3__441_GLOBAL__N__8533cce9_4_k_cu_6ffefc77_31796ignoreE
	.align		8
        /*0038*/ 	.dword	_ZN39_INTERNAL_8533cce9_4_k_cu_6ffefc77_31794cuda3std3__419piecewise_constructE
	.align		8
        /*0040*/ 	.dword	_ZN39_INTERNAL_8533cce9_4_k_cu_6ffefc77_31794cuda3std3__48in_placeE
	.align		8
        /*0048*/ 	.dword	_ZN39_INTERNAL_8533cce9_4_k_cu_6ffefc77_31794cuda3std6ranges3__45__cpo4swapE
	.align		8
        /*0050*/ 	.dword	_ZN39_INTERNAL_8533cce9_4_k_cu_6ffefc77_31794cuda3std6ranges3__45__cpo9iter_moveE
	.align		8
        /*0058*/ 	.dword	_ZN39_INTERNAL_8533cce9_4_k_cu_6ffefc77_31794cute7productE
	.align		8
        /*0060*/ 	.dword	_ZN39_INTERNAL_8533cce9_4_k_cu_6ffefc77_31794cute1_E
	.align		8
        /*0068*/ 	.dword	$str$22
	.align		8
        /*0070*/ 	.dword	$str$23


//--------------------- .text._ZN7cutlass13device_kernelINS_4gemm6kernel13GemmUniversalIN4cute5tupleIJiiiiEEENS1_10collective13CollectiveMmaINS1_34MainloopSm90TmaGmmaWarpSpecializedILi5ENS5_IJNS4_1CILi1EEESB_SB_EEENS1_32KernelTmaWarpSpecializedPingpongEEENS5_IJNSA_ILi64EEESF_SF_EEENS_10bfloat16_tENS5_IJlSB_lEEESH_SI_NS4_8TiledMMAINS4_8MMA_AtomIJNS4_4SM904GMMA27MMA_64x64x16_F32BF16BF16_SSILNSM_5MajorE0ELSO_0ELNSM_7ScaleInE1ELSP_1EEEEEENS4_6LayoutISC_NS5_IJNSA_ILi0EEEST_ST_EEEEENS5_IJNS4_10UnderscoreESW_SW_EEEEENS4_13SM90_TMA_LOADENS4_14ComposedLayoutINS4_7SwizzleILi3ELi4ELi3EEENS4_18smem_ptr_flag_bitsILi16EEENSS_INS5_IJNSA_ILi8EEESF_EEENS5_IJSF_SB_EEEEEEEvNS4_8identityESZ_S19_vS1A_EENS_8epilogue10collective6detail29Sm90TmaWarpSpecializedAdapterINS1D_15DefaultEpilogueISH_SI_SI_NS1C_6thread17LinearCombinationISH_Li1EffLNS1H_9ScaleType4KindE0ELNS_15FloatRoundStyleE2ESH_EENS1_15EpilogueDefaultEEEEEvvEEEEvNT_6ParamsE --------------------------
	.section	.text._ZN7cutlass13device_kernelINS_4gemm6kernel13GemmUniversalIN4cute5tupleIJiiiiEEENS1_10collective13CollectiveMmaINS1_34MainloopSm90TmaGmmaWarpSpecializedILi5ENS5_IJNS4_1CILi1EEESB_SB_EEENS1_32KernelTmaWarpSpecializedPingpongEEENS5_IJNSA_ILi64EEESF_SF_EEENS_10bfloat16_tENS5_IJlSB_lEEESH_SI_NS4_8TiledMMAINS4_8MMA_AtomIJNS4_4SM904GMMA27MMA_64x64x16_F32BF16BF16_SSILNSM_5MajorE0ELSO_0ELNSM_7ScaleInE1ELSP_1EEEEEENS4_6LayoutISC_NS5_IJNSA_ILi0EEEST_ST_EEEEENS5_IJNS4_10UnderscoreESW_SW_EEEEENS4_13SM90_TMA_LOADENS4_14ComposedLayoutINS4_7SwizzleILi3ELi4ELi3EEENS4_18smem_ptr_flag_bitsILi16EEENSS_INS5_IJNSA_ILi8EEESF_EEENS5_IJSF_SB_EEEEEEEvNS4_8identityESZ_S19_vS1A_EENS_8epilogue10collective6detail29Sm90TmaWarpSpecializedAdapterINS1D_15DefaultEpilogueISH_SI_SI_NS1C_6thread17LinearCombinationISH_Li1EffLNS1H_9ScaleType4KindE0ELNS_15FloatRoundStyleE2ESH_EENS1_15EpilogueDefaultEEEEEvvEEEEvNT_6ParamsE,"ax",@progbits
	.align	128
.text._ZN7cutlass13device_kernelINS_4gemm6kernel13GemmUniversalIN4cute5tupleIJiiiiEEENS1_10collective13CollectiveMmaINS1_34MainloopSm90TmaGmmaWarpSpecializedILi5ENS5_IJNS4_1CILi1EEESB_SB_EEENS1_32KernelTmaWarpSpecializedPingpongEEENS5_IJNSA_ILi64EEESF_SF_EEENS_10bfloat16_tENS5_IJlSB_lEEESH_SI_NS4_8TiledMMAINS4_8MMA_AtomIJNS4_4SM904GMMA27MMA_64x64x16_F32BF16BF16_SSILNSM_5MajorE0ELSO_0ELNSM_7ScaleInE1ELSP_1EEEEEENS4_6LayoutISC_NS5_IJNSA_ILi0EEEST_ST_EEEEENS5_IJNS4_10UnderscoreESW_SW_EEEEENS4_13SM90_TMA_LOADENS4_14ComposedLayoutINS4_7SwizzleILi3ELi4ELi3EEENS4_18smem_ptr_flag_bitsILi16EEENSS_INS5_IJNSA_ILi8EEESF_EEENS5_IJSF_SB_EEEEEEEvNS4_8identityESZ_S19_vS1A_EENS_8epilogue10collective6detail29Sm90TmaWarpSpecializedAdapterINS1D_15DefaultEpilogueISH_SI_SI_NS1C_6thread17LinearCombinationISH_Li1EffLNS1H_9ScaleType4KindE0ELNS_15FloatRoundStyleE2ESH_EENS1_15EpilogueDefaultEEEEEvvEEEEvNT_6ParamsE:
        .type           _ZN7cutlass13device_kernelINS_4gemm6kernel13GemmUniversalIN4cute5tupleIJiiiiEEENS1_10collective13CollectiveMmaINS1_34MainloopSm90TmaGmmaWarpSpecializedILi5ENS5_IJNS4_1CILi1EEESB_SB_EEENS1_32KernelTmaWarpSpecializedPingpongEEENS5_IJNSA_ILi64EEESF_SF_EEENS_10bfloat16_tENS5_IJlSB_lEEESH_SI_NS4_8TiledMMAINS4_8MMA_AtomIJNS4_4SM904GMMA27MMA_64x64x16_F32BF16BF16_SSILNSM_5MajorE0ELSO_0ELNSM_7ScaleInE1ELSP_1EEEEEENS4_6LayoutISC_NS5_IJNSA_ILi0EEEST_ST_EEEEENS5_IJNS4_10UnderscoreESW_SW_EEEEENS4_13SM90_TMA_LOADENS4_14ComposedLayoutINS4_7SwizzleILi3ELi4ELi3EEENS4_18smem_ptr_flag_bitsILi16EEENSS_INS5_IJNSA_ILi8EEESF_EEENS5_IJSF_SB_EEEEEEEvNS4_8identityESZ_S19_vS1A_EENS_8epilogue10collective6detail29Sm90TmaWarpSpecializedAdapterINS1D_15DefaultEpilogueISH_SI_SI_NS1C_6thread17LinearCombinationISH_Li1EffLNS1H_9ScaleType4KindE0ELNS_15FloatRoundStyleE2ESH_EENS1_15EpilogueDefaultEEEEEvvEEEEvNT_6ParamsE,@function
        .size           _ZN7cutlass13device_kernelINS_4gemm6kernel13GemmUniversalIN4cute5tupleIJiiiiEEENS1_10collective13CollectiveMmaINS1_34MainloopSm90TmaGmmaWarpSpecializedILi5ENS5_IJNS4_1CILi1EEESB_SB_EEENS1_32KernelTmaWarpSpecializedPingpongEEENS5_IJNSA_ILi64EEESF_SF_EEENS_10bfloat16_tENS5_IJlSB_lEEESH_SI_NS4_8TiledMMAINS4_8MMA_AtomIJNS4_4SM904GMMA27MMA_64x64x16_F32BF16BF16_SSILNSM_5MajorE0ELSO_0ELNSM_7ScaleInE1ELSP_1EEEEEENS4_6LayoutISC_NS5_IJNSA_ILi0EEEST_ST_EEEEENS5_IJNS4_10UnderscoreESW_SW_EEEEENS4_13SM90_TMA_LOADENS4_14ComposedLayoutINS4_7SwizzleILi3ELi4ELi3EEENS4_18smem_ptr_flag_bitsILi16EEENSS_INS5_IJNSA_ILi8EEESF_EEENS5_IJSF_SB_EEEEEEEvNS4_8identityESZ_S19_vS1A_EENS_8epilogue10collective6detail29Sm90TmaWarpSpecializedAdapterINS1D_15DefaultEpilogueISH_SI_SI_NS1C_6thread17LinearCombinationISH_Li1EffLNS1H_9ScaleType4KindE0ELNS_15FloatRoundStyleE2ESH_EENS1_15EpilogueDefaultEEEEEvvEEEEvNT_6ParamsE,(.L_x_135 - _ZN7cutlass13device_kernelINS_4gemm6kernel13GemmUniversalIN4cute5tupleIJiiiiEEENS1_10collective13CollectiveMmaINS1_34MainloopSm90TmaGmmaWarpSpecializedILi5ENS5_IJNS4_1CILi1EEESB_SB_EEENS1_32KernelTmaWarpSpecializedPingpongEEENS5_IJNSA_ILi64EEESF_SF_EEENS_10bfloat16_tENS5_IJlSB_lEEESH_SI_NS4_8TiledMMAINS4_8MMA_AtomIJNS4_4SM904GMMA27MMA_64x64x16_F32BF16BF16_SSILNSM_5MajorE0ELSO_0ELNSM_7ScaleInE1ELSP_1EEEEEENS4_6LayoutISC_NS5_IJNSA_ILi0EEEST_ST_EEEEENS5_IJNS4_10UnderscoreESW_SW_EEEEENS4_13SM90_TMA_LOADENS4_14ComposedLayoutINS4_7SwizzleILi3ELi4ELi3EEENS4_18smem_ptr_flag_bitsILi16EEENSS_INS5_IJNSA_ILi8EEESF_EEENS5_IJSF_SB_EEEEEEEvNS4_8identityESZ_S19_vS1A_EENS_8epilogue10collective6detail29Sm90TmaWarpSpecializedAdapterINS1D_15DefaultEpilogueISH_SI_SI_NS1C_6thread17LinearCombinationISH_Li1EffLNS1H_9ScaleType4KindE0ELNS_15FloatRoundStyleE2ESH_EENS1_15EpilogueDefaultEEEEEvvEEEEvNT_6ParamsE)
        .other          _ZN7cutlass13device_kernelINS_4gemm6kernel13GemmUniversalIN4cute5tupleIJiiiiEEENS1_10collective13CollectiveMmaINS1_34MainloopSm90TmaGmmaWarpSpecializedILi5ENS5_IJNS4_1CILi1EEESB_SB_EEENS1_32KernelTmaWarpSpecializedPingpongEEENS5_IJNSA_ILi64EEESF_SF_EEENS_10bfloat16_tENS5_IJlSB_lEEESH_SI_NS4_8TiledMMAINS4_8MMA_AtomIJNS4_4SM904GMMA27MMA_64x64x16_F32BF16BF16_SSILNSM_5MajorE0ELSO_0ELNSM_7ScaleInE1ELSP_1EEEEEENS4_6LayoutISC_NS5_IJNSA_ILi0EEEST_ST_EEEEENS5_IJNS4_10UnderscoreESW_SW_EEEEENS4_13SM90_TMA_LOADENS4_14ComposedLayoutINS4_7SwizzleILi3ELi4ELi3EEENS4_18smem_ptr_flag_bitsILi16EEENSS_INS5_IJNSA_ILi8EEESF_EEENS5_IJSF_SB_EEEEEEEvNS4_8identityESZ_S19_vS1A_EENS_8epilogue10collective6detail29Sm90TmaWarpSpecializedAdapterINS1D_15DefaultEpilogueISH_SI_SI_NS1C_6thread17LinearCombinationISH_Li1EffLNS1H_9ScaleType4KindE0ELNS_15FloatRoundStyleE2ESH_EENS1_15EpilogueDefaultEEEEEvvEEEEvNT_6ParamsE,@"STO_CUDA_ENTRY STV_DEFAULT"
_ZN7cutlass13device_kernelINS_4gemm6kernel13GemmUniversalIN4cute5tupleIJiiiiEEENS1_10collective13CollectiveMmaINS1_34MainloopSm90TmaGmmaWarpSpecializedILi5ENS5_IJNS4_1CILi1EEESB_SB_EEENS1_32KernelTmaWarpSpecializedPingpongEEENS5_IJNSA_ILi64EEESF_SF_EEENS_10bfloat16_tENS5_IJlSB_lEEESH_SI_NS4_8TiledMMAINS4_8MMA_AtomIJNS4_4SM904GMMA27MMA_64x64x16_F32BF16BF16_SSILNSM_5MajorE0ELSO_0ELNSM_7ScaleInE1ELSP_1EEEEEENS4_6LayoutISC_NS5_IJNSA_ILi0EEEST_ST_EEEEENS5_IJNS4_10UnderscoreESW_SW_EEEEENS4_13SM90_TMA_LOADENS4_14ComposedLayoutINS4_7SwizzleILi3ELi4ELi3EEENS4_18smem_ptr_flag_bitsILi16EEENSS_INS5_IJNSA_ILi8EEESF_EEENS5_IJSF_SB_EEEEEEEvNS4_8identityESZ_S19_vS1A_EENS_8epilogue10collective6detail29Sm90TmaWarpSpecializedAdapterINS1D_15DefaultEpilogueISH_SI_SI_NS1C_6thread17LinearCombinationISH_Li1EffLNS1H_9ScaleType4KindE0ELNS_15FloatRoundStyleE2ESH_EENS1_15EpilogueDefaultEEEEEvvEEEEvNT_6ParamsE:
[----:B------:R-:W0:Y:S02]  /*0000*/  LDC R1, c[0x0][0x28] ;  /* 0x00000a00ff017b82 */ /* 0x000e240000000800 */
[----:B0-----:R-:W-:Y:S01]  /*0010*/  VIADD R1, R1, 0xfffffff8 ;  /* 0xfffffff801017836 */ /* 0x001fe20000000000 */
[----:B------:R-:W0:Y:S01]  /*0020*/  S2R R4, SR_TID.X ;  /* 0x0000000000047919 */ /* 0x000e220000002100 */
[----:B------:R-:W-:Y:S01]  /*0030*/  ELECT P0, URZ, PT ;  /* 0x00000000003f782f */ /* 0x000fe20003800000 */
[----:B------:R-:W-:Y:S01]  /*0040*/  BSSY B0, `(.L_x_0) ;  /* 0x000000f000007945 */ /* 0x000fe20003800000 */
[--C-:B0-----:R-:W-:Y:S02]  /*0050*/  SHF.R.U32.HI R0, RZ, 0x5, R4.reuse ;  /* 0x00000005ff007819 */ /* 0x101fe40000011604 */
[----:B------:R-:W-:-:S03]  /*0060*/  SHF.R.U32.HI R5, RZ, 0x7, R4 ;  /* 0x00000007ff057819 */ /* 0x000fc60000011604 */
[----:B------:R-:W0:Y:S04]  /*0070*/  SHFL.IDX PT, R2, R0, RZ, 0x1f ;  /* 0x00001fff00027589 */ /* 0x000e2800000e0000 */
[----:B------:R1:W2:Y:S01]  /*0080*/  SHFL.IDX PT, R8, R5, RZ, 0x1f ;  /* 0x00001fff05087589 */ /* 0x0002a200000e0000 */
[----:B0-----:R-:W-:-:S13]  /*0090*/  ISETP.NE.OR P0, PT, R2, RZ, !P0 ;  /* 0x000000ff0200720c */ /* 0x001fda0004705670 */
[----:B-12---:R-:W-:Y:S05]  /*00a0*/  @P0 BRA `(.L_x_1) ;  /* 0x0000000000200947 */ /* 0x006fea0003800000 */
[----:B------:R-:W-:Y:S02]  /*00b0*/  ULDC.64 UR4, c[0x0][0x198] ;  /* 0x0000660000047ab9 */ /* 0x000fe40000000a00 */
[----:B------:R-:W-:Y:S02]  /*00c0*/  UIADD3 UR6, UP0, UR4, 0xf0, URZ ;  /* 0x000000f004067890 */ /* 0x000fe4000ff1e03f */
[----:B------:R-:W-:Y:S02]  /*00d0*/  UIADD3 UR4, UP1, UR4, 0x1f0, URZ ;  /* 0x000001f004047890 */ /* 0x000fe4000ff3e03f */
[----:B------:R-:W-:Y:S02]  /*00e0*/  UIADD3.X UR7, URZ, UR5, URZ, UP0, !UPT ;  /* 0x000000053f077290 */ /* 0x000fe400087fe43f */
[----:B------:R-:W-:-:S07]  /*00f0*/  UIADD3.X UR5, URZ, UR5, URZ, UP1, !UPT ;  /* 0x000000053f057290 */ /* 0x000fce0008ffe43f */
[----:B------:R0:W-:Y:S02]  /*0100*/  UTMACCTL.PF [UR6] ;  /* 0x00000000060079b9 */ /* 0x0001e40008040000 */
[----:B------:R0:W-:Y:S02]  /*0110*/  UTMACCTL.PF [UR4] ;  /* 0x00000000040079b9 */ /* 0x0001e40008040000 */
[----:B0-----:R-:W-:Y:S01]  /*0120*/  NOP ;  /* 0x0000000000007918 */ /* 0x001fe20000000000 */
.L_x_1:
[----:B------:R-:W-:Y:S05]  /*0130*/  BSYNC B0 ;  /* 0x0000000000007941 */ /* 0x000fea0003800000 */
.L_x_0:
[----:B------:R-:W0:Y:S02]  /*0140*/  SHFL.IDX PT, R3, R0, RZ, 0x1f ;  /* 0x00001fff00037589 */ /* 0x000e2400000e0000 */
[----:B0-----:R-:W-:-:S13]  /*0150*/  ISETP.NE.AND P0, PT, R3, RZ, PT ;  /* 0x000000ff0300720c */ /* 0x001fda0003f05270 */
[----:B------:R-:W-:Y:S05]  /*0160*/  @P0 BRA `(.L_x_2) ;  /* 0x0000000000600947 */ /* 0x000fea0003800000 */
[----:B------:R-:W0:Y:S01]  /*0170*/  S2UR UR8, SR_CgaCtaId ;  /* 0x00000000000879c3 */ /* 0x000e220000008800 */
[----:B------:R-:W-:Y:S01]  /*0180*/  UMOV UR4, 0x400 ;  /* 0x0000040000047882 */ /* 0x000fe20000000000 */
[----:B------:R-:W-:Y:S01]  /*0190*/  UMOV UR5, 0x1 ;  /* 0x0000000100057882 */ /* 0x000fe20000000000 */
[----:B------:R-:W-:Y:S01]  /*01a0*/  UMOV UR6, 0x80 ;  /* 0x0000008000067882 */ /* 0x000fe20000000000 */
[----:B------:R-:W-:Y:S01]  /*01b0*/  ELECT P0, URZ, PT ;  /* 0x00000000003f782f */ /* 0x000fe20003800000 */
[----:B------:R-:W-:-:S04]  /*01c0*/  UIADD3 UR6, -UR6, 0x100000, URZ ;  /* 0x0010000006067890 */ /* 0x000fc8000fffe13f */
[----:B------:R-:W-:Y:S02]  /*01d0*/  USHF.L.U32 UR7, UR6, 0xb, URZ ;  /* 0x0000000b06077899 */ /* 0x000fe4000800063f */
[----:B------:R-:W-:Y:S02]  /*01e0*/  USHF.L.U32 UR6, UR6, 0x1, URZ ;  /* 0x0000000106067899 */ /* 0x000fe4000800063f */
[----:B0-----:R-:W-:Y:S02]  /*01f0*/  ULEA UR8, UR8, UR4, 0x18 ;  /* 0x0000000408087291 */ /* 0x001fe4000f8ec03f */
[----:B------:R-:W-:-:S04]  /*0200*/  UIADD3 UR4, -UR5, 0x100000, URZ ;  /* 0x0010000005047890 */ /* 0x000fc8000fffe13f */
[----:B------:R-:W-:Y:S02]  /*0210*/  USHF.L.U32 UR5, UR4, 0xb, URZ ;  /* 0x0000000b04057899 */ /* 0x000fe4000800063f */
[----:B------:R-:W-:Y:S01]  /*0220*/  USHF.L.U32 UR4, UR4, 0x1, URZ ;  /* 0x0000000104047899 */ /* 0x000fe2000800063f */
[----:B------:R-:W0:Y:S11]  /*0230*/  FENCE.VIEW.ASYNC.S ;  /* 0x00000000000073c6 */ /* 0x000e360000000000 */
[----:B0-----:R0:W1:Y:S01]  /*0240*/  SYNCS.EXCH.64 URZ, [UR8], UR4 ;  /* 0x00000004083f75b2 */ /* 0x0010620008000100 */
[----:B------:R0:W2:Y:S01]  /*0250*/  SYNCS.EXCH.64 URZ, [UR8+0x28], UR6 ;  /* 0x00002806083f75b2 */ /* 0x0000a20008000100 */
[----:B------:R0:W3:Y:S01]  /*0260*/  SYNCS.EXCH.64 URZ, [UR8+0x8], UR4 ;  /* 0x00000804083f75b2 */ /* 0x0000e20008000100 */
[----:B------:R0:W4:Y:S01]  /*0270*/  SYNCS.EXCH.64 URZ, [UR8+0x30], UR6 ;  /* 0x00003006083f75b2 */ /* 0x0001220008000100 */
[----:B------:R0:W0:Y:S01]  /*0280*/  SYNCS.EXCH.64 URZ, [UR8+0x10], UR4 ;  /* 0x00001004083f75b2 */ /* 0x0000220008000100 */
[----:B------:R0:W0:Y:S01]  /*0290*/  SYNCS.EXCH.64 URZ, [UR8+0x38], UR6 ;  /* 0x00003806083f75b2 */ /* 0x0000220008000100 */
[----:B------:R0:W0:Y:S01]  /*02a0*/  SYNCS.EXCH.64 URZ, [UR8+0x18], UR4 ;  /* 0x00001804083f75b2 */ /* 0x0000220008000100 */
[----:B------:R0:W0:Y:S01]  /*02b0*/  SYNCS.EXCH.64 URZ, [UR8+0x40], UR6 ;  /* 0x00004006083f75b2 */ /* 0x0000220008000100 */
[----:B------:R0:W0:Y:S01]  /*02c0*/  SYNCS.EXCH.64 URZ, [UR8+0x20], UR4 ;  /* 0x00002004083f75b2 */ /* 0x0000220008000100 */
[----:B------:R0:W0:Y:S01]  /*02d0*/  SYNCS.EXCH.64 URZ, [UR8+0x48], UR6 ;  /* 0x00004806083f75b2 */ /* 0x0000220008000100 */
[----:B------:R-:W-:Y:S01]  /*02e0*/  NOP ;  /* 0x0000000000007918 */ /* 0x000fe20000000000 */
.L_x_2:
[----:B------:R-:W5:Y:S01]  /*02f0*/  SHFL.IDX PT, R6, R0, RZ, 0x1f ;  /* 0x00001fff00067589 */ /* 0x000f6200000e0000 */
[----:B------:R-:W-:Y:S01]  /*0300*/  ELECT P0, URZ, PT ;  /* 0x00000000003f782f */ /* 0x000fe20003800000 */
[----:B------:R-:W-:Y:S01]  /*0310*/  NOP ;  /* 0x0000000000007918 */ /* 0x000fe20000000000 */
[----:B------:R-:W-:Y:S01]  /*0320*/  ELECT P1, URZ, PT ;  /* 0x00000000003f782f */ /* 0x000fe20003820000 */
[----:B------:R-:W1:Y:S01]  /*0330*/  SHFL.IDX PT, R3, R0, RZ, 0x1f ;  /* 0x00001fff00037589 */ /* 0x000e6200000e0000 */
[----:B0-----:R-:W-:Y:S01]  /*0340*/  UMOV UR4, 0x20 ;  /* 0x0000002000047882 */ /* 0x001fe20000000000 */
[----:B------:R-:W-:Y:S01]  /*0350*/  UMOV UR11, 0x80 ;  /* 0x00000080000b7882 */ /* 0x000fe20000000000 */
[----:B------:R-:W-:Y:S01]  /*0360*/  NOP ;  /* 0x0000000000007918 */ /* 0x000fe20000000000 */
[C---:B------:R-:W-:Y:S01]  /*0370*/  VIADD R33, R8.reuse, 0xffffffff ;  /* 0xffffffff08217836 */ /* 0x040fe20000000000 */
[----:B------:R-:W0:Y:S01]  /*0380*/  SHFL.IDX PT, R5, R5, RZ, 0x1f ;  /* 0x00001fff05057589 */ /* 0x000e2200000e0000 */
[----:B------:R-:W-:Y:S01]  /*0390*/  ULDC.64 UR36, c[0x0][0x208] ;  /* 0x0000820000247ab9 */ /* 0x000fe20000000a00 */
[----:B------:R-:W-:-:S02]  /*03a0*/  ISETP.NE.AND P2, PT, R8, RZ, PT ;  /* 0x000000ff0800720c */ /* 0x000fc40003f45270 */
[----:B------:R-:W-:Y:S02]  /*03b0*/  ISETP.GE.U32.AND P3, PT, R33, 0x2, PT ;  /* 0x000000022100780c */ /* 0x000fe40003f66070 */
[----:B-----5:R-:W-:Y:S02]  /*03c0*/  ISETP.NE.OR P0, PT, R6, RZ, !P0 ;  /* 0x000000ff0600720c */ /* 0x020fe40004705670 */
[----:B-1----:R-:W-:Y:S02]  /*03d0*/  ISETP.NE.OR P1, PT, R3, RZ, !P1 ;  /* 0x000000ff0300720c */ /* 0x002fe40004f25670 */
[----:B------:R-:W-:-:S04]  /*03e0*/  SHF.R.S32.HI R3, RZ, 0x1f, R2 ;  /* 0x0000001fff037819 */ /* 0x000fc80000011402 */
[----:B------:R-:W-:-:S05]  /*03f0*/  LEA.HI R3, R3, R2, RZ, 0x2 ;  /* 0x0000000203037211 */ /* 0x000fca00078f10ff */
[----:B------:R-:W-:Y:S01]  /*0400*/  VOTEU.ALL UP0, P0 ;  /* 0x00000000003f7886 */ /* 0x000fe20000000000 */
[----:B------:R-:W-:Y:S01]  /*0410*/  LOP3.LUT R3, R3, 0xfffffffc, RZ, 0xc0, !PT ;  /* 0xfffffffc03037812 */ /* 0x000fe200078ec0ff */
[----:B------:R-:W-:-:S03]  /*0420*/  VOTEU.ALL UP1, P1 ;  /* 0x00000000003f7886 */ /* 0x000fc60000820000 */
[----:B------:R-:W1:Y:S01]  /*0430*/  @!UP0 S2UR UR7, SR_CgaCtaId ;  /* 0x00000000000789c3 */ /* 0x000e620000008800 */
[----:B------:R-:W-:Y:S01]  /*0440*/  @!UP0 UMOV UR6, 0x400 ;  /* 0x0000040000068882 */ /* 0x000fe20000000000 */
[----:B------:R-:W-:-:S04]  /*0450*/  @!UP0 UIADD3 UR4, -UR4, 0x100000, URZ ;  /* 0x0010000004048890 */ /* 0x000fc8000fffe13f */
[----:B------:R-:W-:Y:S02]  /*0460*/  @!UP0 USHF.L.U32 UR5, UR4, 0xb, URZ ;  /* 0x0000000b04058899 */ /* 0x000fe4000800063f */
[----:B------:R-:W-:Y:S01]  /*0470*/  @!UP0 USHF.L.U32 UR4, UR4, 0x1, URZ ;  /* 0x0000000104048899 */ /* 0x000fe2000800063f */
[----:B------:R-:W-:Y:S01]  /*0480*/  IMAD.IADD R0, R2, 0x1, -R3 ;  /* 0x0000000102007824 */ /* 0x000fe200078e0a03 */
[----:B------:R-:W-:Y:S01]  /*0490*/  @!UP1 UMOV UR9, 0x400 ;  /* 0x0000040000099882 */ /* 0x000fe20000000000 */
[----:B------:R-:W-:Y:S01]  /*04a0*/  VOTEU.ALL UP2, P1 ;  /* 0x00000000003f7886 */ /* 0x000fe20000840000 */
[----:B------:R-:W-:Y:S01]  /*04b0*/  VOTEU.ALL UP3, P1 ;  /* 0x00000000003f7886 */ /* 0x000fe20000860000 */
[----:B------:R-:W-:Y:S01]  /*04c0*/  VOTEU.ALL UP4, P1 ;  /* 0x00000000003f7886 */ /* 0x000fe20000880000 */
[----:B------:R-:W5:Y:S01]  /*04d0*/  @!UP1 S2UR UR10, SR_CgaCtaId ;  /* 0x00000000000a99c3 */ /* 0x000f620000008800 */
[----:B------:R-:W-:Y:S01]  /*04e0*/  VOTEU.ALL UP5, P1 ;  /* 0x00000000003f7886 */ /* 0x000fe200008a0000 */
[----:B------:R-:W-:-:S04]  /*04f0*/  SHF.R.S32.HI R3, RZ, 0x1f, R4 ;  /* 0x0000001fff037819 */ /* 0x000fc80000011404 */
[----:B------:R-:W-:-:S04]  /*0500*/  LEA.HI R3, R3, R4, RZ, 0x7 ;  /* 0x0000000403037211 */ /* 0x000fc800078f38ff */
[----:B------:R-:W-:-:S05]  /*0510*/  LOP3.LUT R3, R3, 0xffffff80, RZ, 0xc0, !PT ;  /* 0xffffff8003037812 */ /* 0x000fca00078ec0ff */
[----:B------:R-:W-:Y:S01]  /*0520*/  IMAD.IADD R3, R4, 0x1, -R3 ;  /* 0x0000000104037824 */ /* 0x000fe200078e0a03 */
[----:B-1----:R-:W-:Y:S02]  /*0530*/  @!UP0 ULEA UR8, UR7, UR6, 0x18 ;  /* 0x0000000607088291 */ /* 0x002fe4000f8ec03f */
[----:B------:R-:W-:-:S04]  /*0540*/  @!UP1 UIADD3 UR6, -UR11, 0x100000, URZ ;  /* 0x001000000b069890 */ /* 0x000fc8000fffe13f */
[----:B------:R-:W-:Y:S02]  /*0550*/  @!UP1 USHF.L.U32 UR7, UR6, 0xb, URZ ;  /* 0x0000000b06079899 */ /* 0x000fe4000800063f */
[----:B------:R-:W-:Y:S01]  /*0560*/  @!UP1 USHF.L.U32 UR6, UR6, 0x1, URZ ;  /* 0x0000000106069899 */ /* 0x000fe2000800063f */
[----:B------:R-:W-:Y:S01]  /*0570*/  VOTEU.ALL UP0, P0 ;  /* 0x00000000003f7886 */ /* 0x000fe20000000000 */
[----:B-----5:R-:W-:Y:S01]  /*0580*/  @!UP1 ULEA UR9, UR10, UR9, 0x18 ;  /* 0x000000090a099291 */ /* 0x020fe2000f8ec03f */
[----:B------:R-:W-:Y:S02]  /*0590*/  VOTEU.ALL UP1, P0 ;  /* 0x00000000003f7886 */ /* 0x000fe40000020000 */
[----:B------:R-:W-:Y:S01]  /*05a0*/  ULDC.64 UR10, c[0x0][0x598] ;  /* 0x00016600000a7ab9 */ /* 0x000fe20000000a00 */
[----:B------:R-:W-:Y:S01]  /*05b0*/  ISETP.NE.AND P0, PT, R0, 0x3, PT ;  /* 0x000000030000780c */ /* 0x000fe20003f05270 */
[----:B------:R-:W1:Y:S02]  /*05c0*/  FENCE.VIEW.ASYNC.S ;  /* 0x00000000000073c6 */ /* 0x000e640000000000 */
[----:B-1----:R1:W2:Y:S01]  /*05d0*/  @!UP0 SYNCS.EXCH.64 URZ, [UR8+0x80], UR4 ;  /* 0x00008004083f85b2 */ /* 0x0022a20008000100 */
[----:B------:R-:W-:-:S02]  /*05e0*/  ISETP.NE.U32.AND P1, PT, RZ, UR10, PT ;  /* 0x0000000aff007c0c */ /* 0x000fc4000bf25070 */
[----:B------:R-:W-:Y:S02]  /*05f0*/  ISETP.EQ.OR P0, PT, R0, RZ, !P0 ;  /* 0x000000ff0000720c */ /* 0x000fe40004702670 */
[----:B------:R-:W-:Y:S02]  /*0600*/  ISETP.NE.AND.EX P1, PT, RZ, UR11, PT, P1 ;  /* 0x0000000bff007c0c */ /* 0x000fe4000bf25310 */
[----:B------:R-:W-:-:S04]  /*0610*/  ISETP.EQ.AND P0, PT, R8, RZ, P0 ;  /* 0x000000ff0800720c */ /* 0x000fc80000702270 */
[----:B------:R-:W-:-:S04]  /*0620*/  SEL R16, RZ, 0x1, !P0 ;  /* 0x00000001ff107807 */ /* 0x000fc80004000000 */
[----:B------:R-:W-:Y:S01]  /*0630*/  SEL R16, R16, 0x2, P3 ;  /* 0x0000000210107807 */ /* 0x000fe20001800000 */
[----:B------:R1:W2:Y:S01]  /*0640*/  @!UP1 SYNCS.EXCH.64 URZ, [UR8+0x88], UR4 ;  /* 0x00008804083f95b2 */ /* 0x0002a20008000100 */
[----:B------:R-:W-:Y:S01]  /*0650*/  NOP ;  /* 0x0000000000007918 */ /* 0x000fe20000000000 */
[----:B------:R1:W2:Y:S01]  /*0660*/  @!UP2 SYNCS.EXCH.64 URZ, [UR9+0x60], UR6 ;  /* 0x00006006093fa5b2 */ /* 0x0002a20008000100 */
[----:B------:R1:W2:Y:S01]  /*0670*/  @!UP3 SYNCS.EXCH.64 URZ, [UR9+0x68], UR6 ;  /* 0x00006806093fb5b2 */ /* 0x0002a20008000100 */
[----:B------:R1:W2:Y:S01]  /*0680*/  @!UP4 SYNCS.EXCH.64 URZ, [UR9+0x70], UR6 ;  /* 0x00007006093fc5b2 */ /* 0x0002a20008000100 */
[----:B------:R1:W2:Y:S01]  /*0690*/  @!UP5 SYNCS.EXCH.64 URZ, [UR9+0x78], UR6 ;  /* 0x00007806093fd5b2 */ /* 0x0002a20008000100 */
[----:B------:R-:W-:Y:S01]  /*06a0*/  NOP ;  /* 0x0000000000007918 */ /* 0x000fe20000000000 */
[----:B--234-:R-:W-:Y:S06]  /*06b0*/  BAR.SYNC.DEFER_BLOCKING 0x0 ;  /* 0x0000000000007b1d */ /* 0x01cfec0000010000 */
[----:B01----:R-:W-:Y:S05]  /*06c0*/  @!P1 BRA `(.L_x_3) ;  /* 0x00000000001c9947 */ /* 0x003fea0003800000 */
[----:B------:R-:W0:Y:S02]  /*06d0*/  LDC.64 R6, c[0x0][0x598] ;  /* 0x00016600ff067b82 */ /* 0x000e240000000a00 */
[----:B0-----:R-:W2:Y:S02]  /*06e0*/  LDG.E.64 R6, desc[UR36][R6.64] ;  /* 0x0000002406067981 */ /* 0x001ea4000c1e1b00 */
[----:B--2---:R-:W-:-:S04]  /*06f0*/  ISETP.NE.U32.AND P0, PT, R6, RZ, PT ;  /* 0x000000ff0600720c */ /* 0x004fc80003f05070 */
[----:B------:R-:W-:-:S13]  /*0700*/  ISETP.NE.AND.EX P0, PT, R7, RZ, PT, P0 ;  /* 0x000000ff0700720c */ /* 0x000fda0003f05300 */
[----:B------:R-:W-:Y:S05]  /*0710*/  @!P0 BRA `(.L_x_3) ;  /* 0x0000000000088947 */ /* 0x000fea0003800000 */
[----:B------:R1:W5:Y:S01]  /*0720*/  LD.E R56, desc[UR36][R6.64] ;  /* 0x0000002406387980 */ /* 0x000362000c101900 */
[----:B------:R-:W-:Y:S05]  /*0730*/  BRA `(.L_x_4) ;  /* 0x0000000000247947 */ /* 0x000fea0003800000 */
.L_x_3:
[----:B------:R-:W-:Y:S02]  /*0740*/  ULDC.64 UR4, c[0x0][0x588] ;  /* 0x0001620000047ab9 */ /* 0x000fe40000000a00 */
[----:B------:R-:W-:-:S04]  /*0750*/  ISETP.NE.U32.AND P0, PT, RZ, UR4, PT ;  /* 0x00000004ff007c0c */ /* 0x000fc8000bf05070 */
[----:B------:R-:W-:-:S13]  /*0760*/  ISETP.NE.AND.EX P0, PT, RZ, UR5, PT, P0 ;  /* 0x00000005ff007c0c */ /* 0x000fda000bf05300 */
[----:B------:R-:W-:Y:S05]  /*0770*/  @!P0 BRA `(.L_x_5) ;  /* 0x00000000000c8947 */ /* 0x000fea0003800000 */
[----:B------:R-:W0:Y:S02]  /*0780*/  LDC.64 R56, c[0x0][0x588] ;  /* 0x00016200ff387b82 */ /* 0x000e240000000a00 */
[----:B0-----:R0:W5:Y:S01]  /*0790*/  LDG.E R56, desc[UR36][R56.64] ;  /* 0x0000002438387981 */ /* 0x001162000c1e1900 */
[----:B------:R-:W-:Y:S05]  /*07a0*/  BRA `(.L_x_4) ;  /* 0x0000000000087947 */ /* 0x000fea0003800000 */
.L_x_5:
[----:B------:R-:W-:Y:S02]  /*07b0*/  ULDC UR4, c[0x0][0x580] ;  /* 0x0001600000047ab9 */ /* 0x000fe40000000800 */
[----:B------:R-:W-:-:S07]  /*07c0*/  IMAD.U32 R56, RZ, RZ, UR4 ;  /* 0x00000004ff387e24 */ /* 0x000fce000f8e00ff */
.L_x_4:
[----:B------:R-:W-:Y:S02]  /*07d0*/  ULDC.64 UR4, c[0x0][0x5a0] ;  /* 0x0001680000047ab9 */ /* 0x000fe40000000a00 */
[----:B------:R-:W-:-:S04]  /*07e0*/  ISETP.NE.U32.AND P0, PT, RZ, UR4, PT ;  /* 0x00000004ff007c0c */ /* 0x000fc8000bf05070 */
[----:B------:R-:W-:-:S13]  /*07f0*/  ISETP.NE.AND.EX P0, PT, RZ, UR5, PT, P0 ;  /* 0x00000005ff007c0c */ /* 0x000fda000bf05300 */
[----:B------:R-:W-:Y:S05]  /*0800*/  @!P0 BRA `(.L_x_6) ;  /* 0x00000000001c8947 */ /* 0x000fea0003800000 */
[----:B-1----:R-:W1:Y:S02]  /*0810*/  LDC.64 R6, c[0x0][0x5a0] ;  /* 0x00016800ff067b82 */ /* 0x002e640000000a00 */
[----:B-1----:R-:W2:Y:S02]  /*0820*/  LDG.E.64 R6, desc[UR36][R6.64] ;  /* 0x0000002406067981 */ /* 0x002ea4000c1e1b00 */
[----:B--2---:R-:W-:-:S04]  /*0830*/  ISETP.NE.U32.AND P0, PT, R6, RZ, PT ;  /* 0x000000ff0600720c */ /* 0x004fc80003f05070 */
[----:B------:R-:W-:-:S13]  /*0840*/  ISETP.NE.AND.EX P0, PT, R7, RZ, PT, P0 ;  /* 0x000000ff0700720c */ /* 0x000fda0003f05300 */
[----:B------:R-:W-:Y:S05]  /*0850*/  @!P0 BRA `(.L_x_6) ;  /* 0x0000000000088947 */ /* 0x000fea0003800000 */
[----:B0-----:R2:W5:Y:S01]  /*0860*/  LD.E R57, desc[UR36][R6.64] ;  /* 0x0000002406397980 */ /* 0x001562000c101900 */
[----:B------:R-:W-:Y:S05]  /*0870*/  BRA `(.L_x_7) ;  /* 0x0000000000247947 */ /* 0x000fea0003800000 */
.L_x_6:
[----:B------:R-:W-:Y:S02]  /*0880*/  ULDC.64 UR4, c[0x0][0x590] ;  /* 0x0001640000047ab9 */ /* 0x000fe40000000a00 */
[----:B------:R-:W-:-:S04]  /*0890*/  ISETP.NE.U32.AND P0, PT, RZ, UR4, PT ;  /* 0x00000004ff007c0c */ /* 0x000fc8000bf05070 */
[----:B------:R-:W-:-:S13]  /*08a0*/  ISETP.NE.AND.EX P0, PT, RZ, UR5, PT, P0 ;  /* 0x00000005ff007c0c */ /* 0x000fda000bf05300 */
[----:B------:R-:W-:Y:S05]  /*08b0*/  @!P0 BRA `(.L_x_8) ;  /* 0x00000000000c8947 */ /* 0x000fea0003800000 */
[----:B-1----:R-:W0:Y:S02]  /*08c0*/  LDC.64 R6, c[0x0][0x590] ;  /* 0x00016400ff067b82 */ /* 0x002e240000000a00 */
[----:B0-----:R0:W5:Y:S01]  /*08d0*/  LDG.E R57, desc[UR36][R6.64] ;  /* 0x0000002406397981 */ /* 0x001162000c1e1900 */
[----:B------:R-:W-:Y:S05]  /*08e0*/  BRA `(.L_x_7) ;  /* 0x0000000000087947 */ /* 0x000fea0003800000 */
.L_x_8:
[----:B------:R-:W-:Y:S02]  /*08f0*/  ULDC UR4, c[0x0][0x584] ;  /* 0x0001610000047ab9 */ /* 0x000fe40000000800 */
[----:B0-----:R-:W-:-:S07]  /*0900*/  IMAD.U32 R57, RZ, RZ, UR4 ;  /* 0x00000004ff397e24 */ /* 0x001fce000f8e00ff */
.L_x_7:
[----:B------:R-:W3:Y:S01]  /*0910*/  LDC R2, c[0x0][0x65c] ;  /* 0x00019700ff027b82 */ /* 0x000ee20000000800 */
[----:B------:R-:W4:Y:S01]  /*0920*/  S2R R14, SR_CTAID.Y ;  /* 0x00000000000e7919 */ /* 0x000f220000002600 */
[----:B------:R-:W-:Y:S01]  /*0930*/  ULDC UR6, c[0x0][0x28c] ;  /* 0x0000a30000067ab9 */ /* 0x000fe20000000800 */
[----:B------:R-:W-:Y:S01]  /*0940*/  ISETP.NE.AND P0, PT, R8, 0x2, PT ;  /* 0x000000020800780c */ /* 0x000fe20003f05270 */
[----:B------:R-:W-:Y:S01]  /*0950*/  UIADD3 UR6, UR6, 0x3f, URZ ;  /* 0x0000003f06067890 */ /* 0x000fe2000fffe03f */
[----:B012---:R-:W0:Y:S01]  /*0960*/  S2R R6, SR_CTAID.X ;  /* 0x0000000000067919 */ /* 0x007e220000002500 */
[----:B------:R-:W-:Y:S01]  /*0970*/  IMAD.MOV.U32 R7, RZ, RZ, RZ ;  /* 0x000000ffff077224 */ /* 0x000fe200078e00ff */
[----:B------:R-:W-:Y:S01]  /*0980*/  UMOV UR38, URZ ;  /* 0x0000003f00267c82 */ /* 0x000fe20008000000 */
[----:B------:R-:W-:Y:S01]  /*0990*/  USHF.R.S32.HI UR7, URZ, 0x1f, UR6 ;  /* 0x0000001f3f077899 */ /* 0x000fe20008011406 */
[----:B------:R-:W-:Y:S01]  /*09a0*/  UMOV UR39, URZ ;  /* 0x0000003f00277c82 */ /* 0x000fe20008000000 */
[----:B------:R-:W-:-:S02]  /*09b0*/  ULDC.64 UR8, c[0x0][0x650] ;  /* 0x0001940000087ab9 */ /* 0x000fc40000000a00 */
[----:B------:R-:W-:-:S04]  /*09c0*/  ULEA.HI UR7, UR7, UR6, URZ, 0x6 ;  /* 0x0000000607077291 */ /* 0x000fc8000f8f303f */
[----:B------:R-:W-:Y:S01]  /*09d0*/  USHF.R.S32.HI UR40, URZ, 0x6, UR7 ;  /* 0x000000063f287899 */ /* 0x000fe20008011407 */
[----:B---3--:R-:W-:-:S13]  /*09e0*/  ISETP.NE.AND P1, PT, R2, 0x1, PT ;  /* 0x000000010200780c */ /* 0x008fda0003f25270 */
[----:B------:R-:W0:Y:S01]  /*09f0*/  @P1 LDC R19, c[0x0][0x10] ;  /* 0x00000400ff131b82 */ /* 0x000e220000000800 */
[----:B----4-:R-:W-:Y:S02]  /*0a00*/  @P1 IMAD.MOV.U32 R8, RZ, RZ, R14 ;  /* 0x000000ffff081224 */ /* 0x010fe400078e000e */
[----:B------:R-:W-:Y:S02]  /*0a10*/  @P1 IMAD.MOV.U32 R9, RZ, RZ, RZ ;  /* 0x000000ffff091224 */ /* 0x000fe400078e00ff */
[----:B------:R-:W-:-:S03]  /*0a20*/  @P1 IMAD.MOV.U32 R17, RZ, RZ, RZ ;  /* 0x000000ffff111224 */ /* 0x000fc600078e00ff */
[----:B------:R-:W1:Y:S01]  /*0a30*/  @!P1 LDC R11, c[0x0][0xc] ;  /* 0x00000300ff0b9b82 */ /* 0x000e620000000800 */
[----:B------:R-:W-:Y:S01]  /*0a40*/  ULDC UR4, c[0x0][0xc] ;  /* 0x0000030000047ab9 */ /* 0x000fe20000000800 */
[----:B------:R-:W-:Y:S02]  /*0a50*/  ULDC UR5, c[0x0][0x10] ;  /* 0x0000040000057ab9 */ /* 0x000fe40000000800 */
[----:B------:R-:W-:-:S04]  /*0a60*/  UIMAD.WIDE.U32 UR4, UR4, UR5, URZ ;  /* 0x00000005040472a5 */ /* 0x000fc8000f8e003f */
[----:B------:R-:W2:Y:S01]  /*0a70*/  LDC R2, c[0x0][0x14] ;  /* 0x00000500ff027b82 */ /* 0x000ea20000000800 */
[----:B0-----:R-:W-:-:S04]  /*0a80*/  @P1 IMAD.WIDE.U32 R18, R6, R19, R8 ;  /* 0x0000001306121225 */ /* 0x001fc800078e0008 */
[----:B------:R-:W-:Y:S02]  /*0a90*/  @P1 IMAD.IADD R17, R19, 0x1, R17 ;  /* 0x0000000113111824 */ /* 0x000fe400078e0211 */
[----:B-1----:R-:W-:-:S04]  /*0aa0*/  @!P1 IMAD.WIDE.U32 R8, R11, R14, R6 ;  /* 0x0000000e0b089225 */ /* 0x002fc800078e0006 */
[----:B------:R-:W-:Y:S02]  /*0ab0*/  @!P1 IMAD.MOV.U32 R18, RZ, RZ, R8 ;  /* 0x000000ffff129224 */ /* 0x000fe400078e0008 */
[----:B------:R-:W-:Y:S02]  /*0ac0*/  @!P1 IMAD.MOV.U32 R17, RZ, RZ, R9 ;  /* 0x000000ffff119224 */ /* 0x000fe400078e0009 */
[----:B--2---:R-:W-:-:S04]  /*0ad0*/  IMAD.WIDE.U32 R12, R2, UR4, RZ ;  /* 0x00000004020c7c25 */ /* 0x004fc8000f8e00ff */
[----:B------:R-:W-:Y:S01]  /*0ae0*/  IMAD R23, R2, UR5, RZ ;  /* 0x0000000502177c24 */ /* 0x000fe2000f8e02ff */
[----:B------:R0:W-:Y:S03]  /*0af0*/  STL.64 [R1], R12 ;  /* 0x0000000c01007387 */ /* 0x0001e60000100a00 */
[----:B------:R-:W-:Y:S01]  /*0b00*/  IMAD.IADD R23, R13, 0x1, R23 ;  /* 0x000000010d177824 */ /* 0x000fe200078e0217 */
[----:B------:R-:W-:Y:S06]  /*0b10*/  @P0 BRA `(.L_x_9) ;  /* 0x0000000000200947 */ /* 0x000fec0003800000 */
[----:B------:R-:W-:Y:S01]  /*0b20*/  UISETP.GE.U32.AND UP0, UPT, UR40, 0x5, UPT ;  /* 0x000000052800788c */ /* 0x000fe2000bf06070 */
[----:B------:R-:W-:Y:S01]  /*0b30*/  IADD3 R18, P0, R18, R12, RZ ;  /* 0x0000000c12127210 */ /* 0x000fe20007f1e0ff */
[----:B------:R-:W-:Y:S01]  /*0b40*/  UIMAD.WIDE.U32 UR4, UR40, -0x33333333, URZ ;  /* 0xcccccccd280478a5 */ /* 0x000fe2000f8e003f */
[----:B------:R-:W-:-:S03]  /*0b50*/  UMOV UR39, URZ ;  /* 0x0000003f00277c82 */ /* 0x000fc60008000000 */
[----:B------:R-:W-:Y:S01]  /*0b60*/  USHF.R.U32.HI UR4, URZ, 0x2, UR5 ;  /* 0x000000023f047899 */ /* 0x000fe20008011605 */
[----:B------:R-:W-:-:S03]  /*0b70*/  IMAD.X R17, R23, 0x1, R17, P0 ;  /* 0x0000000117117824 */ /* 0x000fc600000e0611 */
[----:B------:R-:W-:Y:S02]  /*0b80*/  UIMAD UR38, UR4, -0x5, UR40 ;  /* 0xfffffffb042678a4 */ /* 0x000fe4000f8e0228 */
[----:B------:R-:W-:-:S12]  /*0b90*/  @UP0 ULOP3.LUT UR39, UR4, 0x1, URZ, 0xc0, !UPT ;  /* 0x0000000104270892 */ /* 0x000fd8000f8ec03f */
.L_x_9:
[----:B------:R-:W-:Y:S01]  /*0ba0*/  ISETP.GE.U32.AND P0, PT, R18, UR8, PT ;  /* 0x0000000812007c0c */ /* 0x000fe2000bf06070 */
[----:B------:R-:W-:Y:S01]  /*0bb0*/  IMAD.MOV.U32 R19, RZ, RZ, -0x1 ;  /* 0xffffffffff137424 */ /* 0x000fe200078e00ff */
[----:B------:R-:W-:Y:S01]  /*0bc0*/  PRMT R8, RZ, 0x7610, R8 ;  /* 0x00007610ff087816 */ /* 0x000fe20000000008 */
[----:B------:R-:W-:Y:S01]  /*0bd0*/  IMAD.MOV.U32 R22, RZ, RZ, -0x1 ;  /* 0xffffffffff167424 */ /* 0x000fe200078e00ff */
[----:B------:R-:W-:Y:S01]  /*0be0*/  ISETP.GE.U32.AND.EX P0, PT, R17, UR9, PT, P0 ;  /* 0x0000000911007c0c */ /* 0x000fe2000bf06100 */
[----:B------:R-:W-:-:S12]  /*0bf0*/  IMAD.MOV.U32 R2, RZ, RZ, -0x1 ;  /* 0xffffffffff027424 */ /* 0x000fd800078e00ff */
[----:B------:R-:W-:Y:S05]  /*0c00*/  @P0 BRA `(.L_x_10) ;  /* 0x00000004005c0947 */ /* 0x000fea0003800000 */
[----:B------:R-:W1:Y:S01]  /*0c10*/  LDC.64 R20, c[0x0][0x628] ;  /* 0x00018a00ff147b82 */ /* 0x000e620000000a00 */
[----:B------:R-:W-:Y:S02]  /*0c20*/  IMAD.MOV.U32 R8, RZ, RZ, R18 ;  /* 0x000000ffff087224 */ /* 0x000fe400078e0012 */
[----:B------:R-:W-:-:S05]  /*0c30*/  IMAD.MOV.U32 R9, RZ, RZ, R17 ;  /* 0x000000ffff097224 */ /* 0x000fca00078e0011 */
[----:B------:R-:W2:Y:S08]  /*0c40*/  LDC R2, c[0x0][0x630] ;  /* 0x00018c00ff027b82 */ /* 0x000eb00000000800 */
[----:B------:R-:W3:Y:S01]  /*0c50*/  LDC.64 R24, c[0x0][0x620] ;  /* 0x00018800ff187b82 */ /* 0x000ee20000000a00 */
[----:B-1----:R-:W-:-:S04]  /*0c60*/  ISETP.NE.U32.AND P0, PT, R20, RZ, PT ;  /* 0x000000ff1400720c */ /* 0x002fc80003f05070 */
[----:B------:R-:W-:-:S13]  /*0c70*/  ISETP.NE.AND.EX P0, PT, R21, RZ, PT, P0 ;  /* 0x000000ff1500720c */ /* 0x000fda0003f05300 */
[----:B--23--:R-:W-:Y:S05]  /*0c80*/  @!P0 BRA `(.L_x_11) ;  /* 0x0000000000288947 */ /* 0x00cfea0003800000 */
[----:B0-----:R-:W0:Y:S02]  /*0c90*/  LDC R13, c[0x0][0x634] ;  /* 0x00018d00ff0d7b82 */ /* 0x001e240000000800 */
[----:B0-----:R-:W-:-:S05]  /*0ca0*/  IADD3 R13, P0, R18, R13, RZ ;  /* 0x0000000d120d7210 */ /* 0x001fca0007f1e0ff */
[----:B------:R-:W-:-:S04]  /*0cb0*/  IMAD.X R15, RZ, RZ, R17, P0 ;  /* 0x000000ffff0f7224 */ /* 0x000fc800000e0611 */
[----:B------:R-:W-:-:S04]  /*0cc0*/  IMAD.WIDE.U32 R8, R15, R20, RZ ;  /* 0x000000140f087225 */ /* 0x000fc800078e00ff */
[----:B------:R-:W-:-:S04]  /*0cd0*/  IMAD.WIDE.U32 R10, P0, R13, R21, R8 ;  /* 0x000000150d0a7225 */ /* 0x000fc80007800008 */
[----:B------:R-:W-:-:S04]  /*0ce0*/  IMAD.WIDE.U32 R8, R13, R20, RZ ;  /* 0x000000140d087225 */ /* 0x000fc800078e00ff */
[----:B------:R-:W-:Y:S01]  /*0cf0*/  IMAD.X R13, RZ, RZ, RZ, P0 ;  /* 0x000000ffff0d7224 */ /* 0x000fe200000e06ff */
[----:B------:R-:W-:Y:S01]  /*0d00*/  IADD3 RZ, P0, R9, R10, RZ ;  /* 0x0000000a09ff7210 */ /* 0x000fe20007f1e0ff */
[----:B------:R-:W-:-:S04]  /*0d10*/  IMAD.MOV.U32 R12, RZ, RZ, R11 ;  /* 0x000000ffff0c7224 */ /* 0x000fc800078e000b */
[----:B------:R-:W-:-:S08]  /*0d20*/  IMAD.WIDE.U32.X R8, R15, R21, R12, P0 ;  /* 0x000000150f087225 */ /* 0x000fd000000e040c */
.L_x_11:
[-CC-:B------:R-:W-:Y:S01]  /*0d30*/  SHF.R.U64 R31, R8, R2.reuse, R9.reuse ;  /* 0x00000002081f7219 */ /* 0x180fe20000001209 */
[----:B0-----:R-:W0:Y:S01]  /*0d40*/  LDC R12, c[0x0][0x618] ;  /* 0x00018600ff0c7b82 */ /* 0x001e220000000800 */
[----:B------:R-:W-:Y:S01]  /*0d50*/  SHF.R.U32.HI R7, RZ, R2, R9 ;  /* 0x00000002ff077219 */ /* 0x000fe20000011609 */
[----:B------:R-:W-:Y:S01]  /*0d60*/  ULDC UR4, c[0x0][0x150] ;  /* 0x0000540000047ab9 */ /* 0x000fe20000000800 */
[----:B------:R-:W-:Y:S01]  /*0d70*/  IADD3 R11, P0, RZ, -R31, RZ ;  /* 0x8000001fff0b7210 */ /* 0x000fe20007f1e0ff */
[----:B------:R-:W-:Y:S01]  /*0d80*/  IMAD.MOV.U32 R19, RZ, RZ, R17 ;  /* 0x000000ffff137224 */ /* 0x000fe200078e0011 */
[----:B------:R-:W-:-:S03]  /*0d90*/  I2FP.F32.U32 R2, R6 ;  /* 0x0000000600027245 */ /* 0x000fc60000201000 */
[----:B------:R-:W1:Y:S01]  /*0da0*/  LDC.64 R26, c[0x0][0x640] ;  /* 0x00019000ff1a7b82 */ /* 0x000e620000000a00 */
[----:B------:R-:W-:Y:S02]  /*0db0*/  IMAD.X R13, RZ, RZ, ~R7, P0 ;  /* 0x000000ffff0d7224 */ /* 0x000fe400000e0e07 */
[----:B------:R-:W-:Y:S01]  /*0dc0*/  FMUL R2, R2, UR4 ;  /* 0x0000000402027c20 */ /* 0x000fe20008400000 */
[----:B------:R-:W-:Y:S01]  /*0dd0*/  IMAD.WIDE.U32 R8, R11, R24, R18 ;  /* 0x000000180b087225 */ /* 0x000fe200078e0012 */
[----:B------:R-:W-:-:S03]  /*0de0*/  ULDC UR4, c[0x0][0x154] ;  /* 0x0000550000047ab9 */ /* 0x000fc60000000800 */
[----:B------:R-:W-:Y:S01]  /*0df0*/  IMAD R10, R13, R24, RZ ;  /* 0x000000180d0a7224 */ /* 0x000fe200078e02ff */
[----:B------:R-:W2:Y:S01]  /*0e00*/  LDC R7, c[0x0][0x144] ;  /* 0x00005100ff077b82 */ /* 0x000ea20000000800 */
[----:B------:R-:W3:Y:S02]  /*0e10*/  F2I.U32.TRUNC.NTZ R2, R2 ;  /* 0x0000000200027305 */ /* 0x000ee4000020f000 */
[----:B------:R-:W-:-:S04]  /*0e20*/  IMAD R11, R11, R25, R10 ;  /* 0x000000190b0b7224 */ /* 0x000fc800078e020a */
[----:B------:R-:W-:Y:S01]  /*0e30*/  IMAD.IADD R9, R9, 0x1, R11 ;  /* 0x0000000109097824 */ /* 0x000fe200078e020b */
[----:B------:R-:W4:Y:S01]  /*0e40*/  LDC R22, c[0x0][0x608] ;  /* 0x00018200ff167b82 */ /* 0x000f220000000800 */
[----:B------:R-:W-:-:S03]  /*0e50*/  IMAD.MOV.U32 R11, RZ, RZ, -0x1 ;  /* 0xffffffffff0b7424 */ /* 0x000fc600078e00ff */
[--C-:B0-----:R-:W-:Y:S02]  /*0e60*/  SHF.R.U64 R20, R8, R12, R9.reuse ;  /* 0x0000000c08147219 */ /* 0x101fe40000001209 */
[----:B------:R-:W-:Y:S02]  /*0e70*/  I2FP.F32.U32 R8, R14 ;  /* 0x0000000e00087245 */ /* 0x000fe40000201000 */
[----:B------:R-:W0:Y:S01]  /*0e80*/  LDC R24, c[0x0][0x658] ;  /* 0x00019600ff187b82 */ /* 0x000e220000000800 */
[----:B-1----:R-:W-:Y:S01]  /*0e90*/  ISETP.NE.U32.AND P0, PT, R26, RZ, PT ;  /* 0x000000ff1a00720c */ /* 0x002fe20003f05070 */
[----:B---3--:R-:W-:Y:S02]  /*0ea0*/  IMAD.MOV R10, RZ, RZ, -R2 ;  /* 0x000000ffff0a7224 */ /* 0x008fe400078e0a02 */
[----:B------:R-:W-:Y:S01]  /*0eb0*/  FMUL R8, R8, UR4 ;  /* 0x0000000408087c20 */ /* 0x000fe20008400000 */
[----:B------:R-:W-:Y:S02]  /*0ec0*/  SHF.R.U32.HI R9, RZ, R12, R9 ;  /* 0x0000000cff097219 */ /* 0x000fe40000011609 */
[----:B------:R-:W-:Y:S01]  /*0ed0*/  ISETP.NE.AND.EX P0, PT, R27, RZ, PT, P0 ;  /* 0x000000ff1b00720c */ /* 0x000fe20003f05300 */
[----:B------:R1:W3:Y:S01]  /*0ee0*/  F2I.U32.TRUNC.NTZ R15, R8 ;  /* 0x00000008000f7305 */ /* 0x0002e2000020f000 */
[----:B------:R-:W1:Y:S01]  /*0ef0*/  LDC R19, c[0x0][0x148] ;  /* 0x00005200ff137b82 */ /* 0x000e620000000800 */
[----:B--2---:R-:W-:-:S07]  /*0f00*/  IMAD R2, R7, R10, R6 ;  /* 0x0000000a07027224 */ /* 0x004fce00078e0206 */
[----:B------:R-:W2:Y:S01]  /*0f10*/  LDC R25, c[0x0][0x600] ;  /* 0x00018000ff197b82 */ /* 0x000ea20000000800 */
[-CC-:B----4-:R-:W-:Y:S02]  /*0f20*/  SHF.R.U64 R32, R20, R22.reuse, R9.reuse ;  /* 0x0000001614207219 */ /* 0x190fe40000001209 */
[----:B------:R-:W-:Y:S01]  /*0f30*/  SHF.R.U32.HI R7, RZ, R22, R9 ;  /* 0x00000016ff077219 */ /* 0x000fe20000011609 */
[----:B------:R-:W-:-:S04]  /*0f40*/  IMAD.MOV.U32 R9, RZ, RZ, 0x1 ;  /* 0x00000001ff097424 */ /* 0x000fc800078e00ff */
[----:B------:R-:W4:Y:S01]  /*0f50*/  LDC R28, c[0x0][0x648] ;  /* 0x00019200ff1c7b82 */ /* 0x000f220000000800 */
[-C--:B0-----:R-:W-:Y:S02]  /*0f60*/  SHF.L.U32 R6, R11, R24.reuse, RZ ;  /* 0x000000180b067219 */ /* 0x081fe400000006ff */
[--C-:B------:R-:W-:Y:S02]  /*0f70*/  SHF.R.U64 R22, R32, R24, R7.reuse ;  /* 0x0000001820167219 */ /* 0x100fe40000001207 */
[----:B------:R-:W-:Y:S02]  /*0f80*/  LOP3.LUT R13, RZ, R6, RZ, 0x33, !PT ;  /* 0x00000006ff0d7212 */ /* 0x000fe400078e33ff */
[-C--:B------:R-:W-:Y:S01]  /*0f90*/  SHF.R.U32.HI R7, RZ, R24.reuse, R7 ;  /* 0x00000018ff077219 */ /* 0x080fe20000011607 */
[----:B------:R-:W0:Y:S01]  /*0fa0*/  LDC R29, c[0x0][0x638] ;  /* 0x00018e00ff1d7b82 */ /* 0x000e220000000800 */
[----:B------:R-:W-:Y:S01]  /*0fb0*/  SHF.L.U32 R12, R9, R24, RZ ;  /* 0x00000018090c7219 */ /* 0x000fe200000006ff */
[----:B------:R-:W-:-:S06]  /*0fc0*/  IMAD.MOV.U32 R6, RZ, RZ, R22 ;  /* 0x000000ffff067224 */ /* 0x000fcc00078e0016 */
[----:B------:R-:W0:Y:S01]  /*0fd0*/  LDC R30, c[0x0][0x610] ;  /* 0x00018400ff1e7b82 */ /* 0x000e220000000800 */
[----:B-1-3--:R-:W-:Y:S05]  /*0fe0*/  @!P0 BRA `(.L_x_12) ;  /* 0x0000000000288947 */ /* 0x00afea0003800000 */
[----:B------:R-:W1:Y:S02]  /*0ff0*/  LDC R11, c[0x0][0x64c] ;  /* 0x00019300ff0b7b82 */ /* 0x000e640000000800 */
[----:B-1----:R-:W-:-:S05]  /*1000*/  IADD3 R11, P0, R22, R11, RZ ;  /* 0x0000000b160b7210 */ /* 0x002fca0007f1e0ff */
        /* <DEDUP_REMOVED lines=8> */
.L_x_12:
[----:B----4-:R-:W-:Y:S01]  /*1090*/  SHF.R.U64 R6, R6, R28, R7 ;  /* 0x0000001c06067219 */ /* 0x010fe20000001207 */
[----:B--2---:R-:W-:Y:S01]  /*10a0*/  VIADD R7, R25, 0xffffffff ;  /* 0xffffffff19077836 */ /* 0x004fe20000000000 */
[----:B------:R-:W-:Y:S01]  /*10b0*/  LOP3.LUT R13, R32, R13, RZ, 0xc0, !PT ;  /* 0x0000000d200d7212 */ /* 0x000fe200078ec0ff */
[----:B------:R-:W-:Y:S02]  /*10c0*/  IMAD.MOV R15, RZ, RZ, -R15 ;  /* 0x000000ffff0f7224 */ /* 0x000fe400078e0a0f */
[----:B------:R-:W-:Y:S01]  /*10d0*/  IMAD.MOV R8, RZ, RZ, -R6 ;  /* 0x000000ffff087224 */ /* 0x000fe200078e0a06 */
[----:B------:R-:W-:Y:S01]  /*10e0*/  LOP3.LUT R7, R20, R7, RZ, 0xc0, !PT ;  /* 0x0000000714077212 */ /* 0x000fe200078ec0ff */
[----:B------:R-:W-:Y:S02]  /*10f0*/  IMAD R13, R12, R6, R13 ;  /* 0x000000060c0d7224 */ /* 0x000fe400078e020d */
[----:B------:R-:W-:Y:S02]  /*1100*/  @P1 IMAD R2, R19, R15, R14 ;  /* 0x0000000f13021224 */ /* 0x000fe400078e020e */
[----:B0-----:R-:W-:-:S02]  /*1110*/  IMAD R6, R8, R29, R22 ;  /* 0x0000001d08067224 */ /* 0x001fc400078e0216 */
[----:B------:R-:W-:Y:S02]  /*1120*/  IMAD R2, R13, R30, R2 ;  /* 0x0000001e0d027224 */ /* 0x000fe400078e0202 */
[----:B------:R-:W-:Y:S02]  /*1130*/  IMAD R19, R6, R25, R7 ;  /* 0x0000001906137224 */ /* 0x000fe400078e0207 */
[----:B------:R-:W-:-:S03]  /*1140*/  IMAD.MOV.U32 R8, RZ, RZ, 0x1 ;  /* 0x00000001ff087424 */ /* 0x000fc600078e00ff */
[----:B------:R-:W-:Y:S02]  /*1150*/  SEL R22, R19, R2, !P1 ;  /* 0x0000000213167207 */ /* 0x000fe40004800000 */
[----:B------:R-:W-:Y:S01]  /*1160*/  SEL R19, R2, R19, !P1 ;  /* 0x0000001302137207 */ /* 0x000fe20004800000 */
[----:B------:R-:W-:-:S07]  /*1170*/  IMAD.MOV.U32 R2, RZ, RZ, R31 ;  /* 0x000000ffff027224 */ /* 0x000fce00078e001f */
.L_x_10:
[----:B------:R-:W-:Y:S05]  /*1180*/  @!P2 BRA `(.L_x_13) ;  /* 0x000000380010a947 */ /* 0x000fea0003800000 */
[----:B------:R-:W-:-:S13]  /*1190*/  ISETP.GT.U32.AND P0, PT, R33, 0x1, PT ;  /* 0x000000012100780c */ /* 0x000fda0003f04070 */
[----:B------:R-:W-:Y:S05]  /*11a0*/  @P0 EXIT ;  /* 0x000000000000094d */ /* 0x000fea0003800000 */
.L_x_14:
[----:B------:R-:W-:-:S08]  /*11b0*/  NOP ;  /* 0x0000000000007918 */ /* 0x000fd00000000000 */
[----:B------:R-:W1:Y:S02]  /*11c0*/  USETMAXREG.TRY_ALLOC.CTAPOOL UP0, 0xe8 ;  /* 0x000000e8000079c8 */ /* 0x000e640008000600 */
[----:B-1----:R-:W-:-:S13]  /*11d0*/  PLOP3.LUT P0, PT, PT, PT, UP0, 0x80, 0x0 ;  /* 0x000000000000781c */ /* 0x002fda0003f0f008 */
[----:B------:R-:W-:Y:S05]  /*11e0*/  @!P0 BRA `(.L_x_14) ;  /* 0xfffffffc00f08947 */ /* 0x000fea000383ffff */
[----:B------:R-:W-:-:S13]  /*11f0*/  LOP3.LUT P0, RZ, R8, 0xff, RZ, 0xc0, !PT ;  /* 0x000000ff08ff7812 */ /* 0x000fda000780c0ff */
[----:B------:R-:W-:Y:S05]  /*1200*/  @!P0 EXIT ;  /* 0x000000000000894d */ /* 0x000fea0003800000 */
[----:B------:R-:W1:Y:S01]  /*1210*/  S2UR UR4, SR_CgaCtaId ;  /* 0x00000000000479c3 */ /* 0x000e620000008800 */
[----:B------:R-:W-:Y:S01]  /*1220*/  VIADD R6, R5, 0xffffffff ;  /* 0xffffffff05067836 */ /* 0x000fe20000000000 */
[----:B------:R-:W-:Y:S01]  /*1230*/  SHF.R.S32.HI R0, RZ, 0x1f, R3 ;  /* 0x0000001fff007819 */ /* 0x000fe20000011403 */
[----:B------:R-:W-:Y:S01]  /*1240*/  UMOV UR41, 0x400 ;  /* 0x0000040000297882 */ /* 0x000fe20000000000 */
[----:B------:R-:W-:Y:S01]  /*1250*/  UISETP.LT.AND UP0, UPT, UR40, 0x1, UPT ;  /* 0x000000012800788c */ /* 0x000fe2000bf01270 */
[----:B------:R-:W-:Y:S01]  /*1260*/  LOP3.LUT R70, R16, 0x1, RZ, 0xfc, !PT ;  /* 0x0000000110467812 */ /* 0x000fe200078efcff */
[----:B------:R-:W-:Y:S01]  /*1270*/  ULDC UR6, c[0x0][0x284] ;  /* 0x0000a10000067ab9 */ /* 0x000fe20000000800 */
[----:B------:R-:W-:Y:S01]  /*1280*/  R2UR UR42, R6 ;  /* 0x00000000062a72ca */ /* 0x000fe200000e0000 */
[----:B------:R-:W-:Y:S01]  /*1290*/  USEL UR43, UR40, 0x1, UP0 ;  /* 0x00000001282b7887 */ /* 0x000fe20008000000 */
[CC--:B------:R-:W-:Y:S01]  /*12a0*/  LEA.HI R4, R0.reuse, R3.reuse, RZ, 0x2 ;  /* 0x0000000300047211 */ /* 0x0c0fe200078f10ff */
[----:B------:R-:W-:Y:S01]  /*12b0*/  USHF.L.U32 UR46, UR40, 0x1, URZ ;  /* 0x00000001282e7899 */ /* 0x000fe2000800063f */
[----:B------:R-:W-:Y:S01]  /*12c0*/  LEA.HI R0, R0, R3, RZ, 0x5 ;  /* 0x0000000300007211 */ /* 0x000fe200078f28ff */
[----:B------:R-:W-:Y:S01]  /*12d0*/  UIADD3 UR43, -UR43, UR40, URZ ;  /* 0x000000282b2b7290 */ /* 0x000fe2000fffe13f */
[----:B------:R-:W-:-:S02]  /*12e0*/  SHF.R.S32.HI R58, RZ, 0x2, R4 ;  /* 0x00000002ff3a7819 */ /* 0x000fc40000011404 */
[----:B------:R-:W-:Y:S02]  /*12f0*/  SHF.R.S32.HI R5, RZ, 0x1f, R4 ;  /* 0x0000001fff057819 */ /* 0x000fe40000011404 */
[----:B------:R-:W-:Y:S02]  /*1300*/  LOP3.LUT R60, R4, 0xfffffffc, RZ, 0xc0, !PT ;  /* 0xfffffffc043c7812 */ /* 0x000fe400078ec0ff */
[----:B------:R-:W-:Y:S01]  /*1310*/  LEA.HI R5, R5, R58, RZ, 0x3 ;  /* 0x0000003a05057211 */ /* 0x000fe200078f18ff */
[----:B------:R-:W-:Y:S01]  /*1320*/  USHF.L.U32 UR42, UR42, 0x3, URZ ;  /* 0x000000032a2a7899 */ /* 0x000fe2000800063f */
[----:B------:R-:W-:Y:S01]  /*1330*/  ISETP.NE.AND P0, PT, R6, RZ, PT ;  /* 0x000000ff0600720c */ /* 0x000fe20003f05270 */
[----:B------:R-:W-:Y:S01]  /*1340*/  IMAD.IADD R60, R3, 0x1, -R60 ;  /* 0x00000001033c7824 */ /* 0x000fe200078e0a3c */
[----:B------:R-:W-:Y:S01]  /*1350*/  LOP3.LUT R5, R5, 0xfffffff8, RZ, 0xc0, !PT ;  /* 0xfffffff805057812 */ /* 0x000fe200078ec0ff */
[----:B-1----:R-:W-:Y:S01]  /*1360*/  ULEA UR41, UR4, UR41, 0x18 ;  /* 0x0000002904297291 */ /* 0x002fe2000f8ec03f */
[----:B------:R-:W-:Y:S01]  /*1370*/  SEL R71, RZ, 0x1, P0 ;  /* 0x00000001ff477807 */ /* 0x000fe20000000000 */
[----:B------:R-:W-:-:S02]  /*1380*/  IMAD.U32 R62, RZ, RZ, UR42 ;  /* 0x0000002aff3e7e24 */ /* 0x000fc4000f8e00ff */
[----:B------:R-:W-:Y:S01]  /*1390*/  UIADD3 UR47, UR41, 0x60, URZ ;  /* 0x00000060292f7890 */ /* 0x000fe2000fffe03f */
[----:B------:R-:W-:Y:S01]  /*13a0*/  IMAD.IADD R58, R58, 0x1, -R5 ;  /* 0x000000013a3a7824 */ /* 0x000fe200078e0a05 */
[----:B------:R-:W-:Y:S01]  /*13b0*/  UIADD3 UR4, UR41, 0x180, URZ ;  /* 0x0000018029047890 */ /* 0x000fe2000fffe03f */
[----:B------:R-:W-:Y:S01]  /*13c0*/  SHF.R.S32.HI R5, RZ, 0x5, R0 ;  /* 0x00000005ff057819 */ /* 0x000fe20000011400 */
[----:B------:R-:W-:Y:S01]  /*13d0*/  UIADD3 UR5, UR41, 0xa180, URZ ;  /* 0x0000a18029057890 */ /* 0x000fe2000fffe03f */
[C---:B------:R-:W-:Y:S01]  /*13e0*/  LOP3.LUT R64, R62.reuse, 0x8, RZ, 0xc0, !PT ;  /* 0x000000083e407812 */ /* 0x040fe200078ec0ff */
[----:B------:R-:W-:Y:S01]  /*13f0*/  USHF.R.U32.HI UR4, URZ, 0x4, UR4 ;  /* 0x000000043f047899 */ /* 0x000fe20008011604 */
[--C-:B------:R-:W-:Y:S01]  /*1400*/  SHF.R.S32.HI R59, RZ, 0x1f, R58.reuse ;  /* 0x0000001fff3b7819 */ /* 0x100fe2000001143a */
[----:B------:R-:W-:Y:S01]  /*1410*/  USHF.R.U32.HI UR5, URZ, 0x4, UR5 ;  /* 0x000000043f057899 */ /* 0x000fe20008011605 */
[C-C-:B------:R-:W-:Y:S01]  /*1420*/  IMAD R65, R5.reuse, -0x10, -R58.reuse ;  /* 0xfffffff005417824 */ /* 0x140fe200078e0a3a */
[----:B------:R-:W-:Y:S01]  /*1430*/  ULOP3.LUT UR4, UR4, 0x3fff, URZ, 0xc0, !UPT ;  /* 0x00003fff04047892 */ /* 0x000fe2000f8ec03f */
[----:B------:R-:W-:Y:S01]  /*1440*/  IMAD.U32 R61, RZ, RZ, UR47 ;  /* 0x0000002fff3d7e24 */ /* 0x000fe2000f8e00ff */
[----:B------:R-:W-:Y:S01]  /*1450*/  ULOP3.LUT UR5, UR5, 0x3fff, URZ, 0xc0, !UPT ;  /* 0x00003fff05057892 */ /* 0x000fe2000f8ec03f */
[----:B------:R-:W-:Y:S01]  /*1460*/  IMAD.WIDE R58, R5, 0x10, R58 ;  /* 0x00000010053a7825 */ /* 0x000fe200078e023a */
[----:B------:R-:W-:Y:S01]  /*1470*/  LOP3.LUT R62, R62, 0x8, RZ, 0xc, !PT ;  /* 0x000000083e3e7812 */ /* 0x000fe200078e0cff */
[----:B------:R-:W-:Y:S01]  /*1480*/  ULOP3.LUT UR44, UR4, 0x10000, URZ, 0xfc, !UPT ;  /* 0x00010000042c7892 */ /* 0x000fe2000f8efc3f */
[----:B------:R-:W-:Y:S01]  /*1490*/  LOP3.LUT R64, R64, 0x18, RZ, 0x3c, !PT ;  /* 0x0000001840407812 */ /* 0x000fe200078e3cff */
[----:B------:R-:W-:Y:S01]  /*14a0*/  VIADD R63, R61, UR42 ;  /* 0x0000002a3d3f7c36 */ /* 0x000fe20008000000 */
[----:B------:R-:W-:Y:S01]  /*14b0*/  ULOP3.LUT UR45, UR5, 0x10000, URZ, 0xfc, !UPT ;  /* 0x00010000052d7892 */ /* 0x000fe2000f8efc3f */
[----:B------:R-:W-:-:S11]  /*14c0*/  VIADD R65, R65, UR6 ;  /* 0x0000000641417c36 */ /* 0x000fd60008000000 */
.L_x_98:
[----:B------:R-:W-:Y:S01]  /*14d0*/  SHF.L.U32 R0, R71, 0x1f, RZ ;  /* 0x0000001f47007819 */ /* 0x000fe200000006ff */
[----:B------:R-:W-:Y:S02]  /*14e0*/  ULDC UR4, c[0x0][0x28c] ;  /* 0x0000a30000047ab9 */ /* 0x000fe40000000800 */
[----:B------:R-:W-:Y:S01]  /*14f0*/  ISETP.LT.AND P1, PT, RZ, UR4, PT ;  /* 0x00000004ff007c0c */ /* 0x000fe2000bf21270 */
[----:B-1----:R-:W1:Y:S02]  /*1500*/  SYNCS.PHASECHK.TRANS64.TRYWAIT P0, [R61+UR42], R0 ;  /* 0x000000003d0075a7 */ /* 0x002e64000800016a */
[----:B-1-34-:R-:W-:Y:S10]  /*1510*/  @!P0 BRA `(.L_x_15) ;  /* 0x0000004400408947 */ /* 0x01aff40003800000 */
.L_x_121:
[----:B------:R-:W-:Y:S05]  /*1520*/  @P1 BRA `(.L_x_16) ;  /* 0x0000000000401947 */ /* 0x000fea0003800000 */
[----:B-1----:R-:W-:Y:S01]  /*1530*/  MOV R0, 0x0 ;  /* 0x0000000000007802 */ /* 0x002fe20000000f00 */
[----:B------:R-:W-:Y:S01]  /*1540*/  ULDC.64 UR4, c[0x4][0x68] ;  /* 0x01001a0000047ab9 */ /* 0x000fe20000000a00 */
[----:B------:R-:W-:Y:S01]  /*1550*/  ULDC.64 UR6, c[0x4][0x8] ;  /* 0x0100020000067ab9 */ /* 0x000fe20000000a00 */
[----:B------:R-:W-:Y:S01]  /*1560*/  IMAD.U32 R4, RZ, RZ, UR4 ;  /* 0x00000004ff047e24 */ /* 0x000fe2000f8e00ff */
[----:B------:R1:W2:Y:S01]  /*1570*/  LDC.64 R14, c[0x4][R0] ;  /* 0x01000000000e7b82 */ /* 0x0002a20000000a00 */
[----:B------:R-:W-:Y:S01]  /*1580*/  IMAD.U32 R5, RZ, RZ, UR5 ;  /* 0x00000005ff057e24 */ /* 0x000fe2000f8e00ff */
[----:B------:R-:W-:Y:S01]  /*1590*/  ULDC.64 UR4, c[0x4][0x70] ;  /* 0x01001c0000047ab9 */ /* 0x000fe20000000a00 */
[----:B------:R-:W-:Y:S02]  /*15a0*/  IMAD.U32 R10, RZ, RZ, UR6 ;  /* 0x00000006ff0a7e24 */ /* 0x000fe4000f8e00ff */
[----:B------:R-:W-:Y:S02]  /*15b0*/  IMAD.U32 R6, RZ, RZ, UR4 ;  /* 0x00000004ff067e24 */ /* 0x000fe4000f8e00ff */
[----:B------:R-:W-:-:S02]  /*15c0*/  IMAD.U32 R7, RZ, RZ, UR5 ;  /* 0x00000005ff077e24 */ /* 0x000fc4000f8e00ff */
[----:B------:R-:W-:Y:S02]  /*15d0*/  IMAD.U32 R11, RZ, RZ, UR7 ;  /* 0x00000007ff0b7e24 */ /* 0x000fe4000f8e00ff */
[----:B------:R-:W-:Y:S02]  /*15e0*/  IMAD.MOV.U32 R8, RZ, RZ, 0x1e1 ;  /* 0x000001e1ff087424 */ /* 0x000fe400078e00ff */
[----:B0-----:R-:W-:Y:S02]  /*15f0*/  IMAD.MOV.U32 R12, RZ, RZ, 0x1 ;  /* 0x00000001ff0c7424 */ /* 0x001fe400078e00ff */
[----:B-1----:R-:W-:-:S07]  /*1600*/  IMAD.MOV.U32 R13, RZ, RZ, RZ ;  /* 0x000000ffff0d7224 */ /* 0x002fce00078e00ff */
[----:B------:R-:W-:-:S07]  /*1610*/  LEPC R20, `(.L_x_16) ;  /* 0x000000001014794e */ /* 0x000fce0000000000 */
[----:B--2--5:R-:W-:Y:S05]  /*1620*/  CALL.ABS.NOINC R14 ;  /* 0x000000000e007343 */ /* 0x024fea0003c00000 */
.L_x_16:
[----:B------:R-:W-:-:S13]  /*1630*/  ISETP.NE.AND P0, PT, R70, 0x3, PT ;  /* 0x000000034600780c */ /* 0x000fda0003f05270 */
[----:B------:R-:W-:Y:S05]  /*1640*/  @!P0 BRA `(.L_x_17) ;  /* 0x0000000000048947 */ /* 0x000fea0003800000 */
[----:B------:R-:W-:Y:S01]  /*1650*/  BPT.TRAP 0x1 ;  /* 0x000000040000795c */ /* 0x000fe20000300000 */
.L_x_17:
[----:B------:R-:W-:Y:S02]  /*1660*/  IMAD.U32 R3, RZ, RZ, UR38 ;  /* 0x00000026ff037e24 */ /* 0x000fe4000f8e00ff */
[----:B-1----:R-:W-:-:S03]  /*1670*/  IMAD.U32 R0, RZ, RZ, UR39 ;  /* 0x00000027ff007e24 */ /* 0x002fc6000f8e00ff */
[----:B------:R-:W-:Y:S02]  /*1680*/  LEA R3, R3, UR41, 0x3 ;  /* 0x0000002903037c11 */ /* 0x000fe4000f8e18ff */
[----:B------:R-:W-:-:S04]  /*1690*/  SHF.L.U32 R0, R0, 0x1f, RZ ;  /* 0x0000001f00007819 */ /* 0x000fc800000006ff */
[----:B------:R1:W2:Y:S01]  /*16a0*/  SYNCS.PHASECHK.TRANS64.TRYWAIT P1, [R3+URZ], R0 ;  /* 0x00000000030075a7 */ /* 0x0002a2000802017f */
[----:B------:R-:W-:Y:S05]  /*16b0*/  @!P0 BRA `(.L_x_18) ;  /* 0x0000000000048947 */ /* 0x000fea0003800000 */
[----:B------:R-:W-:Y:S01]  /*16c0*/  BPT.TRAP 0x1 ;  /* 0x000000040000795c */ /* 0x000fe20000300000 */
.L_x_18:
[----:B--2---:R-:W-:Y:S05]  /*16d0*/  @P1 BRA `(.L_x_19) ;  /* 0x0000000000081947 */ /* 0x004fea0003800000 */
[----:B------:R-:W2:Y:S02]  /*16e0*/  SYNCS.PHASECHK.TRANS64.TRYWAIT P1, [R3+URZ], R0 ;  /* 0x00000000030075a7 */ /* 0x000ea4000802017f */
[----:B--2---:R-:W-:Y:S05]  /*16f0*/  @!P1 BRA `(.L_x_20) ;  /* 0x0000004000dc9947 */ /* 0x004fea0003800000 */
.L_x_19:
[----:B------:R-:W-:Y:S05]  /*1700*/  WARPSYNC.ALL ;  /* 0x0000000000007948 */ /* 0x000fea0003800000 */
[----:B------:R-:W-:Y:S01]  /*1710*/  ULEA UR8, UR38, UR44, 0x9 ;  /* 0x0000002c26087291 */ /* 0x000fe2000f8e483f */
[----:B------:R-:W-:Y:S01]  /*1720*/  WARPGROUP.ARRIVE ;  /* 0x00000000000079c5 */ /* 0x000fe20000000000 */
[----:B------:R-:W-:Y:S01]  /*1730*/  ULEA UR9, UR38, UR45, 0x9 ;  /* 0x0000002d26097291 */ /* 0x000fe2000f8e483f */
[----:B-12---:R-:W-:Y:S01]  /*1740*/  IMAD.U32 R0, RZ, RZ, UR43 ;  /* 0x0000002bff007e24 */ /* 0x006fe2000f8e00ff */
[----:B------:R-:W-:Y:S01]  /*1750*/  UMOV UR5, 0x40000040 ;  /* 0x4000004000057882 */ /* 0x000fe20000000000 */
[----:B------:R-:W-:-:S02]  /*1760*/  UMOV UR7, 0x40000040 ;  /* 0x4000004000077882 */ /* 0x000fc40000000000 */
[----:B------:R-:W-:Y:S01]  /*1770*/  UMOV UR4, UR8 ;  /* 0x0000000800047c82 */ /* 0x000fe20008000000 */
[----:B------:R-:W-:Y:S01]  /*1780*/  ISETP.GE.AND P1, PT, R0, 0x1, PT ;  /* 0x000000010000780c */ /* 0x000fe20003f26270 */
[----:B------:R-:W-:Y:S02]  /*1790*/  UMOV UR6, UR9 ;  /* 0x0000000900067c82 */ /* 0x000fe40008000000 */
[----:B------:R-:W-:Y:S01]  /*17a0*/  HGMMA.64x64x16.F32.BF16 R24, gdesc[UR4], RZ, !UPT, gsb0 ;  /* 0x00e00000041879f0 */ /* 0x000fe2000c0018ff */
[----:B------:R-:W-:Y:S02]  /*17b0*/  UIADD3 UR4, UR8, 0x2, URZ ;  /* 0x0000000208047890 */ /* 0x000fe4000fffe03f */
[----:B------:R-:W-:Y:S01]  /*17c0*/  UIADD3 UR6, UR9, 0x2, URZ ;  /* 0x0000000209067890 */ /* 0x000fe2000fffe03f */
[----:B------:R-:W-:Y:S01]  /*17d0*/  UMOV UR5, 0x40000040 ;  /* 0x4000004000057882 */ /* 0x000fe20000000000 */
[----:B------:R-:W-:Y:S01]  /*17e0*/  UMOV UR7, 0x40000040 ;  /* 0x4000004000077882 */ /* 0x000fe20000000000 */
[----:B------:R-:W-:-:S02]  /*17f0*/  WARPGROUP.DEPBAR.LE gsb0, 0x0 ;  /* 0x00008000000079c5 */ /* 0x000fc40000010000 */
[----:B------:R-:W-:-:S06]  /*1800*/  WARPGROUP.ARRIVE ;  /* 0x00000000000079c5 */ /* 0x000fcc0000000000 */
[----:B------:R-:W-:Y:S01]  /*1810*/  HGMMA.64x64x16.F32.BF16 R24, gdesc[UR4], R24, gsb0 ;  /* 0x00e00000041879f0 */ /* 0x000fe20008001818 */
[----:B------:R-:W-:Y:S02]  /*1820*/  UIADD3 UR4, UR8, 0x4, URZ ;  /* 0x0000000408047890 */ /* 0x000fe4000fffe03f */
[----:B------:R-:W-:Y:S01]  /*1830*/  UIADD3 UR6, UR9, 0x4, URZ ;  /* 0x0000000409067890 */ /* 0x000fe2000fffe03f */
[----:B------:R-:W-:Y:S01]  /*1840*/  UMOV UR5, 0x40000040 ;  /* 0x4000004000057882 */ /* 0x000fe20000000000 */
[----:B------:R-:W-:Y:S01]  /*1850*/  UMOV UR7, 0x40000040 ;  /* 0x4000004000077882 */ /* 0x000fe20000000000 */
[----:B------:R-:W-:Y:S02]  /*1860*/  WARPGROUP.DEPBAR.LE gsb0, 0x0 ;  /* 0x00008000000079c5 */ /* 0x000fe40000010000 */
        /* <DEDUP_REMOVED lines=8> */
[----:B------:R-:W-:Y:S03]  /*18f0*/  HGMMA.64x64x16.F32.BF16 R24, gdesc[UR4], R24, gsb0 ;  /* 0x00e00000041879f0 */ /* 0x000fe60008001818 */
[----:B------:R-:W-:Y:S02]  /*1900*/  WARPGROUP.DEPBAR.LE gsb0, 0x0 ;  /* 0x00008000000079c5 */ /* 0x000fe40000010000 */
[----:B------:R-:W-:Y:S05]  /*1910*/  @!P1 BRA `(.L_x_21) ;  /* 0x0000000400109947 */ /* 0x000fea0003800000 */
[----:B------:R-:W-:Y:S01]  /*1920*/  UIADD3 UR4, UR38, 0x1, URZ ;  /* 0x0000000126047890 */ /* 0x000fe2000fffe03f */
[----:B------:R-:W-:Y:S01]  /*1930*/  IMAD.U32 R0, RZ, RZ, UR43 ;  /* 0x0000002bff007e24 */ /* 0x000fe2000f8e00ff */
[----:B------:R-:W-:Y:S02]  /*1940*/  UMOV UR9, UR38 ;  /* 0x0000002600097c82 */ /* 0x000fe40008000000 */
[----:B------:R-:W-:-:S04]  /*1950*/  UISETP.NE.AND UP0, UPT, UR4, 0x5, UPT ;  /* 0x000000050400788c */ /* 0x000fc8000bf05270 */
[----:B------:R-:W-:Y:S02]  /*1960*/  USEL UR5, URZ, 0x1, UP0 ;  /* 0x000000013f057887 */ /* 0x000fe40008000000 */
[----:B------:R-:W-:Y:S02]  /*1970*/  USEL UR8, UR4, URZ, UP0 ;  /* 0x0000003f04087287 */ /* 0x000fe40008000000 */
[----:B------:R-:W-:-:S06]  /*1980*/  ULOP3.LUT UR5, UR39, UR5, URZ, 0x3c, !UPT ;  /* 0x0000000527057292 */ /* 0x000fcc000f8e3c3f */
[----:B------:R-:W-:-:S07]  /*1990*/  IMAD.U32 R5, RZ, RZ, UR5 ;  /* 0x00000005ff057e24 */ /* 0x000fce000f8e00ff */
.L_x_28:
[----:B-12---:R-:W-:Y:S05]  /*19a0*/  @!P0 BRA `(.L_x_22) ;  /* 0x0000000000048947 */ /* 0x006fea0003800000 */
[----:B------:R-:W-:Y:S01]  /*19b0*/  BPT.TRAP 0x1 ;  /* 0x000000040000795c */ /* 0x000fe20000300000 */
.L_x_22:
[----:B------:R-:W-:Y:S01]  /*19c0*/  ULEA UR4, UR8, UR41, 0x3 ;  /* 0x0000002908047291 */ /* 0x000fe2000f8e183f */
[----:B------:R-:W-:-:S08]  /*19d0*/  SHF.L.U32 R3, R5, 0x1f, RZ ;  /* 0x0000001f05037819 */ /* 0x000fd000000006ff */
[----:B------:R1:W2:Y:S01]  /*19e0*/  SYNCS.PHASECHK.TRANS64.TRYWAIT P1, [UR4], R3 ;  /* 0x00000003ff0075a7 */ /* 0x0002a20008020144 */
[----:B------:R-:W-:Y:S05]  /*19f0*/  @!P0 BRA `(.L_x_23) ;  /* 0x0000000000048947 */ /* 0x000fea0003800000 */
[----:B------:R-:W-:Y:S01]  /*1a00*/  BPT.TRAP 0x1 ;  /* 0x000000040000795c */ /* 0x000fe20000300000 */
.L_x_23:
[----:B--2---:R-:W-:Y:S05]  /*1a10*/  @P1 BRA `(.L_x_24) ;  /* 0x0000000000081947 */ /* 0x004fea0003800000 */
[----:B------:R-:W2:Y:S02]  /*1a20*/  SYNCS.PHASECHK.TRANS64.TRYWAIT P1, [UR4], R3 ;  /* 0x00000003ff0075a7 */ /* 0x000ea40008020144 */
[----:B--2---:R-:W-:Y:S05]  /*1a30*/  @!P1 BRA `(.L_x_25) ;  /* 0x0000004000209947 */ /* 0x004fea0003800000 */
.L_x_24:
[----:B------:R-:W-:Y:S01]  /*1a40*/  ULEA UR10, UR8, UR44, 0x9 ;  /* 0x0000002c080a7291 */ /* 0x000fe2000f8e483f */
[----:B------:R-:W-:Y:S01]  /*1a50*/  WARPGROUP.ARRIVE ;  /* 0x00000000000079c5 */ /* 0x000fe20000000000 */
[----:B------:R-:W-:Y:S01]  /*1a60*/  ULEA UR11, UR8, UR45, 0x9 ;  /* 0x0000002d080b7291 */ /* 0x000fe2000f8e483f */
[----:B------:R-:W-:Y:S01]  /*1a70*/  UMOV UR5, 0x40000040 ;  /* 0x4000004000057882 */ /* 0x000fe20000000000 */
[----:B------:R-:W-:-:S03]  /*1a80*/  UMOV UR7, 0x40000040 ;  /* 0x4000004000077882 */ /* 0x000fc60000000000 */
[----:B------:R-:W-:Y:S02]  /*1a90*/  UMOV UR4, UR10 ;  /* 0x0000000a00047c82 */ /* 0x000fe40008000000 */
[----:B------:R-:W-:Y:S02]  /*1aa0*/  UMOV UR6, UR11 ;  /* 0x0000000b00067c82 */ /* 0x000fe40008000000 */
[----:B------:R-:W-:Y:S01]  /*1ab0*/  HGMMA.64x64x16.F32.BF16 R24, gdesc[UR4], R24, gsb0 ;  /* 0x00e00000041879f0 */ /* 0x000fe20008001818 */
        /* <DEDUP_REMOVED lines=23> */
[----:B------:R-:W-:Y:S01]  /*1c30*/  BPT.TRAP 0x1 ;  /* 0x000000040000795c */ /* 0x000fe20000300000 */
.L_x_26:
[----:B------:R-:W-:Y:S01]  /*1c40*/  ULEA UR4, UR9, UR41, 0x3 ;  /* 0x0000002909047291 */ /* 0x000fe2000f8e183f */
[----:B------:R-:W-:-:S03]  /*1c50*/  ISETP.GT.U32.AND P1, PT, R16, 0x1, PT ;  /* 0x000000011000780c */ /* 0x000fc60003f24070 */
[----:B------:R-:W-:-:S04]  /*1c60*/  UIADD3 UR4, UR4, 0x28, URZ ;  /* 0x0000002804047890 */ /* 0x000fc8000fffe03f */
[----:B------:R-:W-:-:S09]  /*1c70*/  UPRMT UR4, URZ, 0x654, UR4 ;  /* 0x000006543f047896 */ /* 0x000fd20008000004 */
[----:B------:R-:W-:Y:S01]  /*1c80*/  SYNCS.ARRIVE.TRANS64.RED.A1T0 RZ, [UR4], RZ ;  /* 0x000000ffffff79a7 */ /* 0x000fe20008100404 */
[----:B------:R-:W-:Y:S05]  /*1c90*/  @P1 BRA `(.L_x_27) ;  /* 0x0000000000041947 */ /* 0x000fea0003800000 */
[----:B------:R-:W-:Y:S01]  /*1ca0*/  BPT.TRAP 0x1 ;  /* 0x000000040000795c */ /* 0x000fe20000300000 */
.L_x_27:
[----:B------:R-:W-:Y:S01]  /*1cb0*/  UIADD3 UR8, UR8, 0x1, URZ ;  /* 0x0000000108087890 */ /* 0x000fe2000fffe03f */
[C---:B------:R-:W-:Y:S01]  /*1cc0*/  ISETP.GT.AND P1, PT, R0.reuse, 0x1, PT ;  /* 0x000000010000780c */ /* 0x040fe20003f24270 */
[----:B------:R-:W-:Y:S01]  /*1cd0*/  UIADD3 UR9, UR9, 0x1, URZ ;  /* 0x0000000109097890 */ /* 0x000fe2000fffe03f */
[----:B------:R-:W-:Y:S01]  /*1ce0*/  VIADD R0, R0, 0xffffffff ;  /* 0xffffffff00007836 */ /* 0x000fe20000000000 */
[----:B------:R-:W-:Y:S02]  /*1cf0*/  UISETP.NE.AND UP0, UPT, UR8, 0x5, UPT ;  /* 0x000000050800788c */ /* 0x000fe4000bf05270 */
[----:B------:R-:W-:Y:S02]  /*1d00*/  UISETP.NE.AND UP1, UPT, UR9, 0x5, UPT ;  /* 0x000000050900788c */ /* 0x000fe4000bf25270 */
[----:B------:R-:W-:Y:S02]  /*1d10*/  USEL UR4, URZ, 0x1, UP0 ;  /* 0x000000013f047887 */ /* 0x000fe40008000000 */
[----:B------:R-:W-:-:S02]  /*1d20*/  USEL UR8, UR8, URZ, UP0 ;  /* 0x0000003f08087287 */ /* 0x000fc40008000000 */
[----:B------:R-:W-:Y:S02]  /*1d30*/  USEL UR9, UR9, URZ, UP1 ;  /* 0x0000003f09097287 */ /* 0x000fe40008800000 */
[----:B------:R-:W-:Y:S01]  /*1d40*/  LOP3.LUT R5, R5, UR4, RZ, 0x3c, !PT ;  /* 0x0000000405057c12 */ /* 0x000fe2000f8e3cff */
[----:B------:R-:W-:Y:S09]  /*1d50*/  @P1 BRA `(.L_x_28) ;  /* 0xfffffffc00101947 */ /* 0x000ff2000383ffff */
.L_x_21:
[----:B------:R-:W3:Y:S01]  /*1d60*/  LDC R0, c[0x0][0x28c] ;  /* 0x0000a300ff007b82 */ /* 0x000ee20000000800 */
[----:B------:R4:W-:Y:S01]  /*1d70*/  SYNCS.ARRIVE.TRANS64.A1T0 RZ, [R62+UR47], RZ ;  /* 0x000000ff3eff79a7 */ /* 0x0009e2000810002f */
[----:B---3--:R-:W-:-:S13]  /*1d80*/  ISETP.GE.AND P1, PT, R0, 0x1, PT ;  /* 0x000000010000780c */ /* 0x008fda0003f26270 */
[----:B----4-:R-:W-:Y:S05]  /*1d90*/  @!P1 BRA `(.L_x_29) ;  /* 0x0000000000349947 */ /* 0x010fea0003800000 */
[----:B------:R-:W-:Y:S05]  /*1da0*/  @!P0 BRA `(.L_x_30) ;  /* 0x0000000000048947 */ /* 0x000fea0003800000 */
[----:B------:R-:W-:Y:S01]  /*1db0*/  BPT.TRAP 0x1 ;  /* 0x000000040000795c */ /* 0x000fe20000300000 */
.L_x_30:
[----:B------:R-:W-:Y:S01]  /*1dc0*/  UIADD3 UR6, UR43, UR38, URZ ;  /* 0x000000262b067290 */ /* 0x000fe2000fffe03f */
[----:B------:R-:W-:-:S03]  /*1dd0*/  ISETP.GT.U32.AND P0, PT, R16, 0x1, PT ;  /* 0x000000011000780c */ /* 0x000fc60003f04070 */
[----:B------:R-:W-:-:S04]  /*1de0*/  UIMAD.WIDE.U32 UR4, UR6, -0x33333333, URZ ;  /* 0xcccccccd060478a5 */ /* 0x000fc8000f8e003f */
[----:B------:R-:W-:-:S04]  /*1df0*/  USHF.R.U32.HI UR4, URZ, 0x2, UR5 ;  /* 0x000000023f047899 */ /* 0x000fc80008011605 */
[----:B------:R-:W-:-:S04]  /*1e00*/  UIMAD UR6, UR4, -0x5, UR6 ;  /* 0xfffffffb040678a4 */ /* 0x000fc8000f8e0206 */
[----:B------:R-:W-:-:S04]  /*1e10*/  ULEA UR6, UR6, UR41, 0x3 ;  /* 0x0000002906067291 */ /* 0x000fc8000f8e183f */
[----:B------:R-:W-:-:S04]  /*1e20*/  UIADD3 UR6, UR6, 0x28, URZ ;  /* 0x0000002806067890 */ /* 0x000fc8000fffe03f */
[----:B------:R-:W-:-:S09]  /*1e30*/  UPRMT UR6, URZ, 0x654, UR6 ;  /* 0x000006543f067896 */ /* 0x000fd20008000006 */
[----:B------:R-:W-:Y:S01]  /*1e40*/  SYNCS.ARRIVE.TRANS64.RED.A1T0 RZ, [UR6], RZ ;  /* 0x000000ffffff79a7 */ /* 0x000fe20008100406 */
[----:B------:R-:W-:Y:S05]  /*1e50*/  @P0 BRA `(.L_x_29) ;  /* 0x0000000000040947 */ /* 0x000fea0003800000 */
[----:B------:R-:W-:Y:S01]  /*1e60*/  BPT.TRAP 0x1 ;  /* 0x000000040000795c */ /* 0x000fe20000300000 */
.L_x_29:
[----:B------:R-:W-:Y:S01]  /*1e70*/  SHF.L.U32 R0, R71, 0x1f, RZ ;  /* 0x0000001f47007819 */ /* 0x000fe200000006ff */
[----:B------:R-:W-:Y:S01]  /*1e80*/  UIADD3 UR38, UR46, UR38, URZ ;  /* 0x000000262e267290 */ /* 0x000fe2000fffe03f */
[----:B------:R-:W3:Y:S01]  /*1e90*/  LDC R7, c[0x0][0x288] ;  /* 0x0000a200ff077b82 */ /* 0x000ee20000000800 */
[----:B------:R-:W-:Y:S01]  /*1ea0*/  UISETP.GE.U32.AND UP1, UPT, UR46, 0x5, UPT ;  /* 0x000000052e00788c */ /* 0x000fe2000bf26070 */
[----:B------:R-:W-:Y:S01]  /*1eb0*/  IMAD.SHL.U32 R8, R60, 0x2, RZ ;  /* 0x000000023c087824 */ /* 0x000fe200078e00ff */
[----:B------:R-:W-:Y:S02]  /*1ec0*/  UISETP.GT.U32.AND UP0, UPT, UR38, 0x4, UPT ;  /* 0x000000042600788c */ /* 0x000fe4000bf04070 */
[----:B------:R-:W-:Y:S02]  /*1ed0*/  UIMAD.WIDE.U32 UR4, UR38, -0x33333333, URZ ;  /* 0xcccccccd260478a5 */ /* 0x000fe4000f8e003f */
[----:B------:R-:W-:Y:S01]  /*1ee0*/  UISETP.LT.U32.AND UP0, UPT, UR46, 0x5, UP0 ;  /* 0x000000052e00788c */ /* 0x000fe20008701070 */
[----:B------:R-:W4:Y:S01]  /*1ef0*/  SYNCS.PHASECHK.TRANS64.TRYWAIT P0, [R61+UR42+0x10], R0 ;  /* 0x000010003d0075a7 */ /* 0x000f22000800016a */
[----:B------:R-:W-:Y:S01]  /*1f00*/  USHF.R.U32.HI UR4, URZ, 0x2, UR5 ;  /* 0x000000023f047899 */ /* 0x000fe20008011605 */
[----:B------:R-:W-:Y:S01]  /*1f10*/  SHF.R.S32.HI R9, RZ, 0x1f, R8 ;  /* 0x0000001fff097819 */ /* 0x000fe20000011408 */
[----:B------:R-:W-:-:S02]  /*1f20*/  USEL UR6, URZ, 0x1, !UP0 ;  /* 0x000000013f067887 */ /* 0x000fc4000c000000 */
[----:B------:R-:W-:Y:S02]  /*1f30*/  UIMAD UR38, UR4, -0x5, UR38 ;  /* 0xfffffffb042678a4 */ /* 0x000fe4000f8e0226 */
[----:B------:R-:W-:-:S04]  /*1f40*/  ULOP3.LUT UR39, UR39, UR6, URZ, 0x3c, !UPT ;  /* 0x0000000627277292 */ /* 0x000fc8000f8e3c3f */
[----:B------:R-:W-:Y:S01]  /*1f50*/  @UP1 ULOP3.LUT UR39, UR39, 0x1, UR4, 0x78, !UPT ;  /* 0x0000000127271892 */ /* 0x000fe2000f8e7804 */
[----:B---34-:R-:W-:Y:S11]  /*1f60*/  @!P0 BRA `(.L_x_31) ;  /* 0x0000003800ec8947 */ /* 0x018ff60003800000 */
.L_x_122:
[----:B---3--:R-:W-:Y:S01]  /*1f70*/  IMAD.SHL.U32 R0, R19, 0x40, RZ ;  /* 0x0000004013007824 */ /* 0x008fe200078e00ff */
[----:B------:R-:W-:Y:S01]  /*1f80*/  ULDC UR6, c[0x0][0x284] ;  /* 0x0000a10000067ab9 */ /* 0x000fe20000000800 */
[----:B------:R-:W-:Y:S01]  /*1f90*/  IMAD.SHL.U32 R14, R22, 0x40, RZ ;  /* 0x00000040160e7824 */ /* 0x000fe200078e00ff */
[----:B------:R-:W-:Y:S01]  /*1fa0*/  SHF.R.S32.HI R11, RZ, 0x1f, R2 ;  /* 0x0000001fff0b7819 */ /* 0x000fe20000011402 */
[----:B------:R-:W-:Y:S01]  /*1fb0*/  ULDC.64 UR4, c[0x0][0x5d0] ;  /* 0x0001740000047ab9 */ /* 0x000fe20000000a00 */
[----:B------:R-:W-:Y:S01]  /*1fc0*/  ISETP.GE.AND P0, PT, R0, UR6, PT ;  /* 0x0000000600007c0c */ /* 0x000fe2000bf06270 */
[----:B--2---:R-:W-:Y:S01]  /*1fd0*/  IMAD.WIDE.U32 R4, R2, UR4, R8 ;  /* 0x0000000402047c25 */ /* 0x004fe2000f8e0008 */
[----:B------:R-:W-:Y:S02]  /*1fe0*/  SHF.R.S32.HI R15, RZ, 0x1f, R14 ;  /* 0x0000001fff0f7819 */ /* 0x000fe4000001140e */
[C---:B------:R-:W-:Y:S01]  /*1ff0*/  ISETP.GE.OR P0, PT, R14.reuse, R7, P0 ;  /* 0x000000070e00720c */ /* 0x040fe20000706670 */
[----:B-1----:R-:W-:Y:S01]  /*2000*/  IMAD R3, R11, UR4, RZ ;  /* 0x000000040b037c24 */ /* 0x002fe2000f8e02ff */
[----:B------:R-:W-:-:S03]  /*2010*/  IADD3 R4, P1, R14, R4, RZ ;  /* 0x000000040e047210 */ /* 0x000fc60007f3e0ff */
[----:B------:R-:W-:-:S05]  /*2020*/  IMAD R3, R2, UR5, R3 ;  /* 0x0000000502037c24 */ /* 0x000fca000f8e0203 */
[----:B------:R-:W-:-:S03]  /*2030*/  IADD3.X R5, R15, R5, R3, P1, !PT ;  /* 0x000000050f057210 */ /* 0x000fc60000ffe403 */
[----:B------:R-:W-:Y:S05]  /*2040*/  @P0 BRA `(.L_x_32) ;  /* 0x0000002000b00947 */ /* 0x000fea0003800000 */
[----:B------:R-:W1:Y:S01]  /*2050*/  LDC.64 R74, c[0x0][0x5c8] ;  /* 0x00017200ff4a7b82 */ /* 0x000e620000000a00 */
[----:B-----5:R-:W-:Y:S01]  /*2060*/  FSETP.NEU.AND P0, PT, R57, RZ, PT ;  /* 0x000000ff3900720b */ /* 0x020fe20003f0d000 */
[----:B------:R-:W-:Y:S01]  /*2070*/  IMAD R3, R60, -0x2, R7 ;  /* 0xfffffffe3c037824 */ /* 0x000fe200078e0207 */
[----:B------:R-:W-:Y:S01]  /*2080*/  BSSY B0, `(.L_x_32) ;  /* 0x0000228000007945 */ /* 0x000fe20003800000 */
[----:B------:R-:W-:-:S04]  /*2090*/  IMAD.WIDE R66, R19, 0x40, R58 ;  /* 0x0000004013427825 */ /* 0x000fc800078e023a */
[----:B------:R-:W-:Y:S02]  /*20a0*/  IMAD.IADD R3, R3, 0x1, -R14 ;  /* 0x0000000103037824 */ /* 0x000fe400078e0a0e */
[----:B------:R-:W-:-:S03]  /*20b0*/  IMAD.IADD R0, R65, 0x1, -R0 ;  /* 0x0000000141007824 */ /* 0x000fc600078e0a00 */
[----:B------:R-:W-:-:S04]  /*20c0*/  ISETP.GT.AND P2, PT, R3, RZ, PT ;  /* 0x000000ff0300720c */ /* 0x000fc80003f44270 */
[----:B------:R-:W-:Y:S01]  /*20d0*/  ISETP.GT.AND P1, PT, R0, RZ, P2 ;  /* 0x000000ff0000720c */ /* 0x000fe20001724270 */
[-C--:B-1----:R-:W-:Y:S02]  /*20e0*/  IMAD R6, R67, R74.reuse, RZ ;  /* 0x0000004a43067224 */ /* 0x082fe400078e02ff */
[----:B------:R-:W-:-:S04]  /*20f0*/  IMAD.WIDE.U32 R68, R66, R74, R4 ;  /* 0x0000004a42447225 */ /* 0x000fc800078e0004 */
[----:B------:R-:W-:-:S04]  /*2100*/  IMAD R5, R66, R75, R6 ;  /* 0x0000004b42057224 */ /* 0x000fc800078e0206 */
[----:B------:R-:W-:Y:S01]  /*2110*/  IMAD.IADD R7, R69, 0x1, R5 ;  /* 0x0000000145077824 */ /* 0x000fe200078e0205 */
[----:B------:R-:W-:Y:S06]  /*2120*/  @!P0 BRA `(.L_x_33) ;  /* 0x0000001400e48947 */ /* 0x000fec0003800000 */
[----:B------:R-:W1:Y:S01]  /*2130*/  LDC.64 R72, c[0x0][0x5b8] ;  /* 0x00016e00ff487b82 */ /* 0x000e620000000a00 */
[----:B------:R-:W-:-:S07]  /*2140*/  ULDC.64 UR4, c[0x0][0x5c0] ;  /* 0x0001700000047ab9 */ /* 0x000fce0000000a00 */
[----:B------:R-:W2:Y:S08]  /*2150*/  LDC.64 R76, c[0x0][0x5b0] ;  /* 0x00016c00ff4c7b82 */ /* 0x000eb00000000a00 */
[----:B------:R-:W0:Y:S01]  /*2160*/  LDC.64 R78, c[0x0][0x5a8] ;  /* 0x00016a00ff4e7b82 */ /* 0x000e220000000a00 */
[-C--:B-1----:R-:W-:Y:S02]  /*2170*/  IMAD R6, R11, R72.reuse, RZ ;  /* 0x000000480b067224 */ /* 0x082fe400078e02ff */
[----:B------:R-:W-:-:S04]  /*2180*/  IMAD.WIDE.U32 R4, R2, R72, R8 ;  /* 0x0000004802047225 */ /* 0x000fc800078e0008 */
[----:B------:R-:W-:Y:S01]  /*2190*/  IMAD R69, R2, R73, R6 ;  /* 0x0000004902457224 */ /* 0x000fe200078e0206 */
[----:B------:R-:W-:Y:S01]  /*21a0*/  IADD3 R10, P0, R14, R4, RZ ;  /* 0x000000040e0a7210 */ /* 0x000fe20007f1e0ff */
[----:B--2---:R-:W-:-:S03]  /*21b0*/  IMAD R4, R67, R76, RZ ;  /* 0x0000004c43047224 */ /* 0x004fc600078e02ff */
[----:B------:R-:W-:Y:S01]  /*21c0*/  IADD3.X R11, R15, R5, R69, P0, !PT ;  /* 0x000000050f0b7210 */ /* 0x000fe200007fe445 */
[C---:B------:R-:W-:Y:S02]  /*21d0*/  IMAD R73, R66.reuse, R77, R4 ;  /* 0x0000004d42497224 */ /* 0x040fe400078e0204 */
[----:B------:R-:W-:-:S04]  /*21e0*/  IMAD.WIDE.U32 R4, R66, R76, R10 ;  /* 0x0000004c42047225 */ /* 0x000fc800078e000a */
[----:B------:R-:W-:Y:S01]  /*21f0*/  IMAD.IADD R5, R5, 0x1, R73 ;  /* 0x0000000105057824 */ /* 0x000fe200078e0249 */
[----:B0-----:R-:W-:-:S04]  /*2200*/  LEA R12, P0, R4, R78, 0x1 ;  /* 0x0000004e040c7211 */ /* 0x001fc800078008ff */
[----:B------:R-:W-:-:S05]  /*2210*/  LEA.HI.X R13, R4, R79, R5, 0x1, P0 ;  /* 0x0000004f040d7211 */ /* 0x000fca00000f0c05 */
[----:B------:R-:W2:Y:S01]  /*2220*/  @P1 LDG.E.LTC128B.U16 R19, desc[UR36][R12.64] ;  /* 0x000000240c131981 */ /* 0x000ea2000c1e1520 */
[----:B------:R-:W-:Y:S01]  /*2230*/  IMAD.WIDE.U32 R4, R66, R76, R14 ;  /* 0x0000004c42047225 */ /* 0x000fe200078e000e */
[----:B------:R-:W-:Y:S02]  /*2240*/  BSSY B1, `(.L_x_34) ;  /* 0x0000015000017945 */ /* 0x000fe40003800000 */
[----:B------:R-:W-:-:S04]  /*2250*/  IADD3 R20, P0, R8, R4, RZ ;  /* 0x0000000408147210 */ /* 0x000fc80007f1e0ff */
[----:B------:R-:W-:Y:S02]  /*2260*/  IADD3.X R21, R9, R73, R5, P0, !PT ;  /* 0x0000004909157210 */ /* 0x000fe400007fe405 */
[----:B------:R-:W-:Y:S01]  /*2270*/  LEA R6, P0, R68, UR4, 0x1 ;  /* 0x0000000444067c11 */ /* 0x000fe2000f8008ff */
[----:B------:R-:W-:-:S03]  /*2280*/  IMAD.WIDE.U32 R20, R2, R72, R20 ;  /* 0x0000004802147225 */ /* 0x000fc600078e0014 */
[----:B------:R-:W-:Y:S02]  /*2290*/  LEA.HI.X R7, R68, UR5, R7, 0x1, P0 ;  /* 0x0000000544077c11 */ /* 0x000fe400080f0c07 */
[----:B------:R-:W-:-:S04]  /*22a0*/  ISETP.GT.AND P0, PT, R3, 0x1, PT ;  /* 0x000000010300780c */ /* 0x000fc80003f04270 */
[----:B------:R-:W-:Y:S01]  /*22b0*/  ISETP.GT.AND P3, PT, R0, RZ, P0 ;  /* 0x000000ff0000720c */ /* 0x000fe20000764270 */
[----:B--2---:R-:W-:-:S04]  /*22c0*/  IMAD.U32 R4, R19, 0x10000, RZ ;  /* 0x0001000013047824 */ /* 0x004fc800078e00ff */
[----:B------:R-:W-:Y:S01]  /*22d0*/  FMUL R5, R4, R57 ;  /* 0x0000003904057220 */ /* 0x000fe20000400000 */
[----:B------:R-:W-:-:S03]  /*22e0*/  LEA R4, P4, R20, R78, 0x1 ;  /* 0x0000004e14047211 */ /* 0x000fc600078808ff */
[----:B------:R-:W-:-:S05]  /*22f0*/  FFMA R5, R24, R56, R5 ;  /* 0x0000003818057223 */ /* 0x000fca0000000005 */
[----:B------:R-:W-:Y:S01]  /*2300*/  F2FP.BF16.F32.PACK_AB R12, RZ, R5 ;  /* 0x00000005ff0c723e */ /* 0x000fe200000010ff */
[----:B------:R-:W-:-:S03]  /*2310*/  IMAD.IADD R5, R69, 0x1, R21 ;  /* 0x0000000145057824 */ /* 0x000fc600078e0215 */
[----:B------:R-:W-:Y:S01]  /*2320*/  PRMT R13, R12, 0x7610, R13 ;  /* 0x000076100c0d7816 */ /* 0x000fe2000000000d */
[----:B------:R-:W-:Y:S01]  /*2330*/  IMAD.SHL.U32 R12, R76, 0x8, RZ ;  /* 0x000000084c0c7824 */ /* 0x000fe200078e00ff */
[----:B------:R-:W-:-:S03]  /*2340*/  LEA.HI.X R5, R20, R79, R5, 0x1, P4 ;  /* 0x0000004f14057211 */ /* 0x000fc600020f0c05 */
[----:B------:R0:W-:Y:S02]  /*2350*/  @P1 STG.E.U16 desc[UR36][R6.64], R13 ;  /* 0x0000000d06001986 */ /* 0x0001e4000c101524 */
[----:B0-----:R-:W-:Y:S01]  /*2360*/  SHF.L.U64.HI R13, R76, 0x3, R77 ;  /* 0x000000034c0d7819 */ /* 0x001fe2000001024d */
[----:B------:R-:W-:Y:S06]  /*2370*/  @!P3 BRA `(.L_x_35) ;  /* 0x000000000004b947 */ /* 0x000fec0003800000 */
[----:B------:R0:W5:Y:S02]  /*2380*/  LDG.E.LTC128B.U16 R19, desc[UR36][R4.64+0x2] ;  /* 0x0000022404137981 */ /* 0x000164000c1e1520 */
.L_x_35:
[----:B------:R-:W-:Y:S05]  /*2390*/  BSYNC B1 ;  /* 0x0000000000017941 */ /* 0x000fea0003800000 */
.L_x_34:
[----:B------:R-:W-:Y:S01]  /*23a0*/  IMAD.WIDE.U32 R66, R66, R76, R12 ;  /* 0x0000004c42427225 */ /* 0x000fe200078e000c */
[----:B------:R-:W-:-:S03]  /*23b0*/  ISETP.GT.AND P2, PT, R0, 0x8, P2 ;  /* 0x000000080000780c */ /* 0x000fc60001744270 */
[----:B-----5:R-:W-:Y:S01]  /*23c0*/  IMAD.U32 R20, R19, 0x10000, RZ ;  /* 0x0001000013147824 */ /* 0x020fe200078e00ff */
[----:B------:R-:W-:Y:S01]  /*23d0*/  IADD3 R10, P1, R10, R66, RZ ;  /* 0x000000420a0a7210 */ /* 0x000fe20007f3e0ff */
[----:B------:R-:W-:Y:S02]  /*23e0*/  IMAD.IADD R73, R73, 0x1, R67 ;  /* 0x0000000149497824 */ /* 0x000fe400078e0243 */
[----:B------:R-:W-:Y:S02]  /*23f0*/  FMUL R20, R20, R57 ;  /* 0x0000003914147220 */ /* 0x000fe40000400000 */
[----:B------:R-:W-:Y:S01]  /*2400*/  IMAD.X R11, R73, 0x1, R11, P1 ;  /* 0x00000001490b7824 */ /* 0x000fe200008e060b */
[----:B------:R-:W-:Y:S01]  /*2410*/  LEA R12, P1, R10, R78, 0x1 ;  /* 0x0000004e0a0c7211 */ /* 0x000fe200078208ff */
[----:B------:R-:W-:-:S03]  /*2420*/  FFMA R20, R25, R56, R20 ;  /* 0x0000003819147223 */ /* 0x000fc60000000014 */
[----:B------:R-:W-:Y:S02]  /*2430*/  LEA.HI.X R13, R10, R79, R11, 0x1, P1 ;  /* 0x0000004f0a0d7211 */ /* 0x000fe400008f0c0b */
[----:B------:R-:W-:-:S05]  /*2440*/  F2FP.BF16.F32.PACK_AB R20, RZ, R20 ;  /* 0x00000014ff14723e */ /* 0x000fca00000010ff */
[----:B------:R1:W-:Y:S04]  /*2450*/  @P3 STG.E.U16 desc[UR36][R6.64+0x2], R20 ;  /* 0x0000021406003986 */ /* 0x0003e8000c101524 */
[----:B------:R-:W2:Y:S01]  /*2460*/  @P2 LDG.E.LTC128B.U16 R19, desc[UR36][R12.64] ;  /* 0x000000240c132981 */ /* 0x000ea2000c1e1520 */
[----:B------:R-:W-:Y:S01]  /*2470*/  IADD3 R14, P1, P3, R8, R66, R14 ;  /* 0x00000042080e7210 */ /* 0x000fe20007b3e00e */
[----:B------:R-:W-:Y:S01]  /*2480*/  BSSY B1, `(.L_x_36) ;  /* 0x0000011000017945 */ /* 0x000fe20003800000 */
[C---:B------:R-:W-:Y:S02]  /*2490*/  SHF.L.U64.HI R11, R74.reuse, 0x4, R75 ;  /* 0x000000044a0b7819 */ /* 0x040fe4000001024b */
[----:B------:R-:W-:Y:S02]  /*24a0*/  IADD3.X R15, R9, R73, R15, P1, P3 ;  /* 0x00000049090f7210 */ /* 0x000fe40000fe640f */
[----:B------:R-:W-:-:S02]  /*24b0*/  LEA R10, P1, R74, R6, 0x4 ;  /* 0x000000064a0a7211 */ /* 0x000fc400078220ff */
[----:B------:R-:W-:Y:S01]  /*24c0*/  ISETP.GT.AND P0, PT, R0, 0x8, P0 ;  /* 0x000000080000780c */ /* 0x000fe20000704270 */
[----:B------:R-:W-:-:S04]  /*24d0*/  IMAD.WIDE.U32 R14, R2, R72, R14 ;  /* 0x00000048020e7225 */ /* 0x000fc800078e000e */
[----:B------:R-:W-:Y:S02]  /*24e0*/  IMAD.X R11, R11, 0x1, R7, P1 ;  /* 0x000000010b0b7824 */ /* 0x000fe400008e0607 */
[----:B------:R-:W-:Y:S02]  /*24f0*/  IMAD.IADD R2, R69, 0x1, R15 ;  /* 0x0000000145027824 */ /* 0x000fe400078e020f */
[----:B--2---:R-:W-:-:S04]  /*2500*/  IMAD.U32 R8, R19, 0x10000, RZ ;  /* 0x0001000013087824 */ /* 0x004fc800078e00ff */
[----:B------:R-:W-:Y:S01]  /*2510*/  FMUL R9, R8, R57 ;  /* 0x0000003908097220 */ /* 0x000fe20000400000 */
[----:B------:R-:W-:-:S03]  /*2520*/  LEA R8, P3, R14, R78, 0x1 ;  /* 0x0000004e0e087211 */ /* 0x000fc600078608ff */
[----:B------:R-:W-:-:S05]  /*2530*/  FFMA R9, R26, R56, R9 ;  /* 0x000000381a097223 */ /* 0x000fca0000000009 */
[----:B------:R-:W-:Y:S02]  /*2540*/  F2FP.BF16.F32.PACK_AB R12, RZ, R9 ;  /* 0x00000009ff0c723e */ /* 0x000fe400000010ff */
[----:B------:R-:W-:-:S03]  /*2550*/  LEA.HI.X R9, R14, R79, R2, 0x1, P3 ;  /* 0x0000004f0e097211 */ /* 0x000fc600018f0c02 */
[----:B------:R1:W-:Y:S01]  /*2560*/  @P2 STG.E.U16 desc[UR36][R10.64], R12 ;  /* 0x0000000c0a002986 */ /* 0x0003e2000c101524 */
[----:B------:R-:W-:Y:S05]  /*2570*/  @!P0 BRA `(.L_x_37) ;  /* 0x0000000000048947 */ /* 0x000fea0003800000 */
[----:B------:R2:W5:Y:S02]  /*2580*/  LDG.E.LTC128B.U16 R19, desc[UR36][R8.64+0x2] ;  /* 0x0000022408137981 */ /* 0x000564000c1e1520 */
.L_x_37:
[----:B------:R-:W-:Y:S05]  /*2590*/  BSYNC B1 ;  /* 0x0000000000017941 */ /* 0x000fea0003800000 */
.L_x_36:
[----:B-----5:R-:W-:Y:S01]  /*25a0*/  IMAD.U32 R2, R19, 0x10000, RZ ;  /* 0x0001000013027824 */ /* 0x020fe200078e00ff */
[----:B------:R-:W-:Y:S01]  /*25b0*/  ISETP.GT.AND P1, PT, R3, 0x8, PT ;  /* 0x000000080300780c */ /* 0x000fe20003f24270 */
[----:B------:R-:W-:Y:S02]  /*25c0*/  BSSY B1, `(.L_x_38) ;  /* 0x0000008000017945 */ /* 0x000fe40003800000 */
[----:B------:R-:W-:Y:S01]  /*25d0*/  FMUL R2, R2, R57 ;  /* 0x0000003902027220 */ /* 0x000fe20000400000 */
[----:B------:R-:W-:-:S03]  /*25e0*/  ISETP.GT.AND P2, PT, R0, RZ, P1 ;  /* 0x000000ff0000720c */ /* 0x000fc60000f44270 */
[----:B------:R-:W-:-:S05]  /*25f0*/  FFMA R2, R27, R56, R2 ;  /* 0x000000381b027223 */ /* 0x000fca0000000002 */
[----:B------:R-:W-:-:S05]  /*2600*/  F2FP.BF16.F32.PACK_AB R2, RZ, R2 ;  /* 0x00000002ff02723e */ /* 0x000fca00000010ff */
[----:B------:R3:W-:Y:S01]  /*2610*/  @P0 STG.E.U16 desc[UR36][R10.64+0x2], R2 ;  /* 0x000002020a000986 */ /* 0x0007e2000c101524 */
[----:B------:R-:W-:Y:S05]  /*2620*/  @!P2 BRA `(.L_x_39) ;  /* 0x000000000004a947 */ /* 0x000fea0003800000 */
[----:B------:R4:W5:Y:S02]  /*2630*/  LDG.E.LTC128B.U16 R19, desc[UR36][R4.64+0x10] ;  /* 0x0000102404137981 */ /* 0x000964000c1e1520 */
.L_x_39:
[----:B------:R-:W-:Y:S05]  /*2640*/  BSYNC B1 ;  /* 0x0000000000017941 */ /* 0x000fea0003800000 */
.L_x_38:
[----:B---3-5:R-:W-:Y:S01]  /*2650*/  IMAD.U32 R2, R19, 0x10000, RZ ;  /* 0x0001000013027824 */ /* 0x028fe200078e00ff */
        /* <DEDUP_REMOVED lines=9> */
.L_x_41:
[----:B------:R-:W-:Y:S05]  /*26f0*/  BSYNC B1 ;  /* 0x0000000000017941 */ /* 0x000fea0003800000 */
.L_x_40:
[----:B-----5:R-:W-:Y:S01]  /*2700*/  IMAD.U32 R2, R19, 0x10000, RZ ;  /* 0x0001000013027824 */ /* 0x020fe200078e00ff */
[----:B------:R-:W-:Y:S01]  /*2710*/  ISETP.GT.AND P1, PT, R0, 0x8, P1 ;  /* 0x000000080000780c */ /* 0x000fe20000f24270 */
[----:B------:R-:W-:Y:S02]  /*2720*/  BSSY B1, `(.L_x_42) ;  /* 0x0000007000017945 */ /* 0x000fe40003800000 */
[----:B------:R-:W-:-:S04]  /*2730*/  FMUL R2, R2, R57 ;  /* 0x0000003902027220 */ /* 0x000fc80000400000 */
[----:B------:R-:W-:-:S05]  /*2740*/  FFMA R2, R29, R56, R2 ;  /* 0x000000381d027223 */ /* 0x000fca0000000002 */
[----:B------:R-:W-:-:S05]  /*2750*/  F2FP.BF16.F32.PACK_AB R2, RZ, R2 ;  /* 0x00000002ff02723e */ /* 0x000fca00000010ff */
[----:B------:R0:W-:Y:S01]  /*2760*/  @P3 STG.E.U16 desc[UR36][R6.64+0x12], R2 ;  /* 0x0000120206003986 */ /* 0x0001e2000c101524 */
[----:B------:R-:W-:Y:S05]  /*2770*/  @!P1 BRA `(.L_x_43) ;  /* 0x0000000000049947 */ /* 0x000fea0003800000 */
[----:B------:R0:W5:Y:S02]  /*2780*/  LDG.E.LTC128B.U16 R19, desc[UR36][R8.64+0x10] ;  /* 0x0000102408137981 */ /* 0x000164000c1e1520 */
.L_x_43:
[----:B------:R-:W-:Y:S05]  /*2790*/  BSYNC B1 ;  /* 0x0000000000017941 */ /* 0x000fea0003800000 */
.L_x_42:
[----:B0----5:R-:W-:Y:S01]  /*27a0*/  IMAD.U32 R2, R19, 0x10000, RZ ;  /* 0x0001000013027824 */ /* 0x021fe200078e00ff */
[----:B------:R-:W-:Y:S01]  /*27b0*/  ISETP.GT.AND P0, PT, R0, 0x8, P0 ;  /* 0x000000080000780c */ /* 0x000fe20000704270 */
[----:B------:R-:W-:Y:S02]  /*27c0*/  BSSY B1, `(.L_x_44) ;  /* 0x0000007000017945 */ /* 0x000fe40003800000 */
[----:B---3--:R-:W-:-:S04]  /*27d0*/  FMUL R13, R2, R57 ;  /* 0x00000039020d7220 */ /* 0x008fc80000400000 */
[----:B------:R-:W-:-:S05]  /*27e0*/  FFMA R13, R30, R56, R13 ;  /* 0x000000381e0d7223 */ /* 0x000fca000000000d */
[----:B------:R-:W-:-:S05]  /*27f0*/  F2FP.BF16.F32.PACK_AB R13, RZ, R13 ;  /* 0x0000000dff0d723e */ /* 0x000fca00000010ff */
[----:B------:R0:W-:Y:S01]  /*2800*/  @P1 STG.E.U16 desc[UR36][R10.64+0x10], R13 ;  /* 0x0000100d0a001986 */ /* 0x0001e2000c101524 */
[----:B------:R-:W-:Y:S05]  /*2810*/  @!P0 BRA `(.L_x_45) ;  /* 0x0000000000048947 */ /* 0x000fea0003800000 */
[----:B------:R3:W5:Y:S02]  /*2820*/  LDG.E.LTC128B.U16 R19, desc[UR36][R8.64+0x12] ;  /* 0x0000122408137981 */ /* 0x000764000c1e1520 */
.L_x_45:
[----:B------:R-:W-:Y:S05]  /*2830*/  BSYNC B1 ;  /* 0x0000000000017941 */ /* 0x000fea0003800000 */
.L_x_44:
        /* <DEDUP_REMOVED lines=10> */
.L_x_47:
[----:B------:R-:W-:Y:S05]  /*28e0*/  BSYNC B1 ;  /* 0x0000000000017941 */ /* 0x000fea0003800000 */
.L_x_46:
[----:B0----5:R-:W-:Y:S01]  /*28f0*/  IMAD.U32 R2, R19, 0x10000, RZ ;  /* 0x0001000013027824 */ /* 0x021fe200078e00ff */
        /* <DEDUP_REMOVED lines=9> */
.L_x_49:
[----:B------:R-:W-:Y:S05]  /*2990*/  BSYNC B1 ;  /* 0x0000000000017941 */ /* 0x000fea0003800000 */
.L_x_48:
        /* <DEDUP_REMOVED lines=9> */
.L_x_51:
[----:B------:R-:W-:Y:S05]  /*2a30*/  BSYNC B1 ;  /* 0x0000000000017941 */ /* 0x000fea0003800000 */
.L_x_50:
[----:B0----5:R-:W-:Y:S01]  /*2a40*/  IMAD.U32 R2, R19, 0x10000, RZ ;  /* 0x0001000013027824 */ /* 0x021fe200078e00ff */
        /* <DEDUP_REMOVED lines=8> */
.L_x_53:
[----:B------:R-:W-:Y:S05]  /*2ad0*/  BSYNC B1 ;  /* 0x0000000000017941 */ /* 0x000fea0003800000 */
.L_x_52:
        /* <DEDUP_REMOVED lines=10> */
.L_x_55:
[----:B------:R-:W-:Y:S05]  /*2b80*/  BSYNC B1 ;  /* 0x0000000000017941 */ /* 0x000fea0003800000 */
.L_x_54:
        /* <DEDUP_REMOVED lines=10> */
.L_x_57:
[----:B------:R-:W-:Y:S05]  /*2c30*/  BSYNC B1 ;  /* 0x0000000000017941 */ /* 0x000fea0003800000 */
.L_x_56:
        /* <DEDUP_REMOVED lines=9> */
.L_x_59:
[----:B------:R-:W-:Y:S05]  /*2cd0*/  BSYNC B1 ;  /* 0x0000000000017941 */ /* 0x000fea0003800000 */
.L_x_58:
        /* <DEDUP_REMOVED lines=9> */
.L_x_61:
[----:B------:R-:W-:Y:S05]  /*2d70*/  BSYNC B1 ;  /* 0x0000000000017941 */ /* 0x000fea0003800000 */
.L_x_60:
        /* <DEDUP_REMOVED lines=10> */
.L_x_63:
[----:B------:R-:W-:Y:S05]  /*2e20*/  BSYNC B1 ;  /* 0x0000000000017941 */ /* 0x000fea0003800000 */
.L_x_62:
        /* <DEDUP_REMOVED lines=10> */
.L_x_65:
[----:B------:R-:W-:Y:S05]  /*2ed0*/  BSYNC B1 ;  /* 0x0000000000017941 */ /* 0x000fea0003800000 */
.L_x_64:
        /* <DEDUP_REMOVED lines=9> */
.L_x_67:
[----:B------:R-:W-:Y:S05]  /*2f70*/  BSYNC B1 ;  /* 0x0000000000017941 */ /* 0x000fea0003800000 */
.L_x_66:
        /* <DEDUP_REMOVED lines=9> */
.L_x_69:
[----:B------:R-:W-:Y:S05]  /*3010*/  BSYNC B1 ;  /* 0x0000000000017941 */ /* 0x000fea0003800000 */
.L_x_68:
        /* <DEDUP_REMOVED lines=10> */
.L_x_71:
[----:B------:R-:W-:Y:S05]  /*30c0*/  BSYNC B1 ;  /* 0x0000000000017941 */ /* 0x000fea0003800000 */
.L_x_70:
        /* <DEDUP_REMOVED lines=10> */
.L_x_73:
[----:B------:R-:W-:Y:S05]  /*3170*/  BSYNC B1 ;  /* 0x0000000000017941 */ /* 0x000fea0003800000 */
.L_x_72:
        /* <DEDUP_REMOVED lines=9> */
.L_x_75:
[----:B------:R-:W-:Y:S05]  /*3210*/  BSYNC B1 ;  /* 0x0000000000017941 */ /* 0x000fea0003800000 */
.L_x_74:
        /* <DEDUP_REMOVED lines=9> */
.L_x_77:
[----:B------:R-:W-:Y:S05]  /*32b0*/  BSYNC B1 ;  /* 0x0000000000017941 */ /* 0x000fea0003800000 */
.L_x_76:
        /* <DEDUP_REMOVED lines=10> */
.L_x_79:
[----:B------:R-:W-:Y:S05]  /*3360*/  BSYNC B1 ;  /* 0x0000000000017941 */ /* 0x000fea0003800000 */
.L_x_78:
        /* <DEDUP_REMOVED lines=10> */
.L_x_81:
[----:B------:R-:W-:Y:S05]  /*3410*/  BSYNC B1 ;  /* 0x0000000000017941 */ /* 0x000fea0003800000 */
.L_x_80:
        /* <DEDUP_REMOVED lines=9> */
.L_x_83:
[----:B------:R-:W-:Y:S05]  /*34b0*/  BSYNC B1 ;  /* 0x0000000000017941 */ /* 0x000fea0003800000 */
.L_x_82:
        /* <DEDUP_REMOVED lines=9> */
.L_x_85:
[----:B------:R-:W-:Y:S05]  /*3550*/  BSYNC B1 ;  /* 0x0000000000017941 */ /* 0x000fea0003800000 */
.L_x_84:
        /* <DEDUP_REMOVED lines=10> */
.L_x_87:
[----:B------:R-:W-:Y:S05]  /*3600*/  BSYNC B1 ;  /* 0x0000000000017941 */ /* 0x000fea0003800000 */
.L_x_86:
[----:B0----5:R-:W-:Y:S01]  /*3610*/  IMAD.U32 R2, R19, 0x10000, RZ ;  /* 0x0001000013027824 */ /* 0x021fe200078e00ff */
[----:B------:R-:W-:Y:S01]  /*3620*/  ISETP.GT.AND P0, PT, R3, 0x39, PT ;  /* 0x000000390300780c */ /* 0x000fe20003f04270 */
[----:B------:R-:W-:Y:S01]  /*3630*/  @P2 IMAD.MOV.U32 R3, RZ, RZ, R7 ;  /* 0x000000ffff032224 */ /* 0x000fe200078e0007 */
[----:B------:R-:W-:Y:S01]  /*3640*/  BSSY B1, `(.L_x_88) ;  /* 0x0000009000017945 */ /* 0x000fe20003800000 */
[----:B------:R-:W-:Y:S01]  /*3650*/  FMUL R13, R2, R57 ;  /* 0x00000039020d7220 */ /* 0x000fe20000400000 */
[----:B------:R-:W-:Y:S01]  /*3660*/  @P2 IMAD.MOV.U32 R2, RZ, RZ, R6 ;  /* 0x000000ffff022224 */ /* 0x000fe200078e0006 */
[----:B------:R-:W-:Y:S02]  /*3670*/  ISETP.GT.AND P3, PT, R0, RZ, P0 ;  /* 0x000000ff0000720c */ /* 0x000fe40000764270 */
[----:B------:R-:W-:-:S05]  /*3680*/  FFMA R13, R52, R56, R13 ;  /* 0x00000038340d7223 */ /* 0x000fca000000000d */
[----:B------:R-:W-:-:S05]  /*3690*/  F2FP.BF16.F32.PACK_AB R13, RZ, R13 ;  /* 0x0000000dff0d723e */ /* 0x000fca00000010ff */
[----:B------:R0:W-:Y:S01]  /*36a0*/  @P2 STG.E.U16 desc[UR36][R2.64+0x70], R13 ;  /* 0x0000700d02002986 */ /* 0x0001e2000c101524 */
[----:B------:R-:W-:Y:S05]  /*36b0*/  @!P3 BRA `(.L_x_89) ;  /* 0x000000000004b947 */ /* 0x000fea0003800000 */
[----:B------:R0:W5:Y:S02]  /*36c0*/  LDG.E.LTC128B.U16 R19, desc[UR36][R4.64+0x72] ;  /* 0x0000722404137981 */ /* 0x000164000c1e1520 */
.L_x_89:
[----:B------:R-:W-:Y:S05]  /*36d0*/  BSYNC B1 ;  /* 0x0000000000017941 */ /* 0x000fea0003800000 */
.L_x_88:
        /* <DEDUP_REMOVED lines=9> */
.L_x_91:
[----:B------:R-:W-:Y:S05]  /*3770*/  BSYNC B1 ;  /* 0x0000000000017941 */ /* 0x000fea0003800000 */
.L_x_90:
[----:B0----5:R-:W-:Y:S01]  /*3780*/  IMAD.U32 R2, R19, 0x10000, RZ ;  /* 0x0001000013027824 */ /* 0x021fe200078e00ff */
[----:B------:R-:W-:Y:S01]  /*3790*/  ISETP.GT.AND P0, PT, R0, 0x8, P0 ;  /* 0x000000080000780c */ /* 0x000fe20000704270 */
[----:B------:R-:W-:Y:S02]  /*37a0*/  BSSY B1, `(.L_x_92) ;  /* 0x000000a000017945 */ /* 0x000fe40003800000 */
[----:B------:R-:W-:Y:S01]  /*37b0*/  FMUL R3, R2, R57 ;  /* 0x0000003902037220 */ /* 0x000fe20000400000 */
[----:B------:R-:W-:-:S03]  /*37c0*/  @P1 IMAD.MOV.U32 R2, RZ, RZ, R10 ;  /* 0x000000ffff021224 */ /* 0x000fc600078e000a */
[----:B------:R-:W-:-:S05]  /*37d0*/  FFMA R3, R54, R56, R3 ;  /* 0x0000003836037223 */ /* 0x000fca0000000003 */
[----:B------:R-:W-:-:S04]  /*37e0*/  F2FP.BF16.F32.PACK_AB R3, RZ, R3 ;  /* 0x00000003ff03723e */ /* 0x000fc800000010ff */
[----:B----4-:R-:W-:Y:S01]  /*37f0*/  PRMT R4, R3, 0x7610, R4 ;  /* 0x0000761003047816 */ /* 0x010fe20000000004 */
[----:B------:R-:W-:-:S05]  /*3800*/  @P1 IMAD.MOV.U32 R3, RZ, RZ, R11 ;  /* 0x000000ffff031224 */ /* 0x000fca00078e000b */
[----:B------:R0:W-:Y:S01]  /*3810*/  @P1 STG.E.U16 desc[UR36][R2.64+0x70], R4 ;  /* 0x0000700402001986 */ /* 0x0001e2000c101524 */
[----:B------:R-:W-:Y:S05]  /*3820*/  @!P0 BRA `(.L_x_93) ;  /* 0x0000000000048947 */ /* 0x000fea0003800000 */
[----:B------:R4:W5:Y:S02]  /*3830*/  LDG.E.LTC128B.U16 R19, desc[UR36][R8.64+0x72] ;  /* 0x0000722408137981 */ /* 0x000964000c1e1520 */
.L_x_93:
[----:B------:R-:W-:Y:S05]  /*3840*/  BSYNC B1 ;  /* 0x0000000000017941 */ /* 0x000fea0003800000 */
.L_x_92:
[----:B------:R-:W-:Y:S05]  /*3850*/  @!P0 BRA `(.L_x_94) ;  /* 0x0000000800a88947 */ /* 0x000fea0003800000 */
[----:B-----5:R-:W-:-:S04]  /*3860*/  IMAD.U32 R0, R19, 0x10000, RZ ;  /* 0x0001000013007824 */ /* 0x020fc800078e00ff */
[----:B------:R-:W-:-:S04]  /*3870*/  FMUL R0, R0, R57 ;  /* 0x0000003900007220 */ /* 0x000fc80000400000 */
[----:B------:R-:W-:-:S05]  /*3880*/  FFMA R0, R55, R56, R0 ;  /* 0x0000003837007223 */ /* 0x000fca0000000000 */
[----:B------:R-:W-:-:S05]  /*3890*/  F2FP.BF16.F32.PACK_AB R0, RZ, R0 ;  /* 0x00000000ff00723e */ /* 0x000fca00000010ff */
[----:B------:R0:W-:Y:S01]  /*38a0*/  STG.E.U16 desc[UR36][R10.64+0x72], R0 ;  /* 0x000072000a007986 */ /* 0x0001e2000c101524 */
[----:B------:R-:W-:Y:S05]  /*38b0*/  BRA `(.L_x_94) ;  /* 0x0000000800907947 */ /* 0x000fea0003800000 */
.L_x_33:
[----:B------:R-:W-:Y:S01]  /*38c0*/  ISETP.GT.AND P0, PT, R3, 0x1, PT ;  /* 0x000000010300780c */ /* 0x000fe20003f04270 */
[----:B------:R-:W-:Y:S01]  /*38d0*/  ULDC.64 UR4, c[0x0][0x5c0] ;  /* 0x0001700000047ab9 */ /* 0x000fe20000000a00 */
[-C--:B------:R-:W-:Y:S01]  /*38e0*/  FMUL R24, R24, R56.reuse ;  /* 0x0000003818187220 */ /* 0x080fe20000400000 */
[-C--:B------:R-:W-:Y:S01]  /*38f0*/  FMUL R25, R25, R56.reuse ;  /* 0x0000003819197220 */ /* 0x080fe20000400000 */
[----:B------:R-:W-:Y:S01]  /*3900*/  ISETP.GT.AND P3, PT, R0, RZ, P0 ;  /* 0x000000ff0000720c */ /* 0x000fe20000764270 */
[-C--:B------:R-:W-:Y:S01]  /*3910*/  FMUL R26, R26, R56.reuse ;  /* 0x000000381a1a7220 */ /* 0x080fe20000400000 */
[----:B------:R-:W-:Y:S01]  /*3920*/  LEA R4, P4, R68, UR4, 0x1 ;  /* 0x0000000444047c11 */ /* 0x000fe2000f8808ff */
[----:B------:R-:W-:Y:S01]  /*3930*/  FMUL R27, R27, R56 ;  /* 0x000000381b1b7220 */ /* 0x000fe20000400000 */
[----:B------:R-:W-:Y:S01]  /*3940*/  F2FP.BF16.F32.PACK_AB R24, RZ, R24 ;  /* 0x00000018ff18723e */ /* 0x000fe200000010ff */
[-C--:B------:R-:W-:Y:S01]  /*3950*/  FMUL R28, R28, R56.reuse ;  /* 0x000000381c1c7220 */ /* 0x080fe20000400000 */
[----:B------:R-:W-:Y:S01]  /*3960*/  LEA.HI.X R5, R68, UR5, R7, 0x1, P4 ;  /* 0x0000000544057c11 */ /* 0x000fe2000a0f0c07 */
[-C--:B------:R-:W-:Y:S01]  /*3970*/  FMUL R29, R29, R56.reuse ;  /* 0x000000381d1d7220 */ /* 0x080fe20000400000 */
[----:B------:R-:W-:Y:S01]  /*3980*/  F2FP.BF16.F32.PACK_AB R25, RZ, R25 ;  /* 0x00000019ff19723e */ /* 0x000fe200000010ff */
[-C--:B------:R-:W-:Y:S01]  /*3990*/  FMUL R30, R30, R56.reuse ;  /* 0x000000381e1e7220 */ /* 0x080fe20000400000 */
[----:B------:R-:W-:Y:S01]  /*39a0*/  SHF.L.U64.HI R75, R74, 0x4, R75 ;  /* 0x000000044a4b7819 */ /* 0x000fe2000001024b */
[----:B------:R-:W-:Y:S01]  /*39b0*/  @P1 STG.E.U16 desc[UR36][R4.64], R24 ;  /* 0x0000001804001986 */ /* 0x000fe2000c101524 */
[----:B------:R-:W-:Y:S01]  /*39c0*/  ISETP.GT.AND P1, PT, R3, 0x8, PT ;  /* 0x000000080300780c */ /* 0x000fe20003f24270 */
[----:B------:R-:W-:Y:S01]  /*39d0*/  FMUL R31, R31, R56 ;  /* 0x000000381f1f7220 */ /* 0x000fe20000400000 */
[----:B------:R-:W-:Y:S01]  /*39e0*/  ISETP.GT.AND P4, PT, R0, 0x8, P0 ;  /* 0x000000080000780c */ /* 0x000fe20000784270 */
[----:B------:R-:W-:Y:S01]  /*39f0*/  @P3 STG.E.U16 desc[UR36][R4.64+0x2], R25 ;  /* 0x0000021904003986 */ /* 0x000fe2000c101524 */
[----:B------:R-:W-:Y:S01]  /*3a00*/  LEA R6, P3, R74, R4, 0x4 ;  /* 0x000000044a067211 */ /* 0x000fe200078620ff */
[-C--:B------:R-:W-:Y:S01]  /*3a10*/  FMUL R32, R32, R56.reuse ;  /* 0x0000003820207220 */ /* 0x080fe20000400000 */
[C---:B------:R-:W-:Y:S01]  /*3a20*/  ISETP.GT.AND P2, PT, R0.reuse, 0x8, P2 ;  /* 0x000000080000780c */ /* 0x040fe20001744270 */
[-C--:B------:R-:W-:Y:S01]  /*3a30*/  FMUL R33, R33, R56.reuse ;  /* 0x0000003821217220 */ /* 0x080fe20000400000 */
[----:B------:R-:W-:Y:S01]  /*3a40*/  ISETP.GT.AND P0, PT, R3, 0x9, PT ;  /* 0x000000090300780c */ /* 0x000fe20003f04270 */
[----:B------:R-:W-:Y:S01]  /*3a50*/  IMAD.X R7, R75, 0x1, R5, P3 ;  /* 0x000000014b077824 */ /* 0x000fe200018e0605 */
[----:B------:R-:W-:Y:S01]  /*3a60*/  ISETP.GT.AND P5, PT, R0, RZ, P1 ;  /* 0x000000ff0000720c */ /* 0x000fe20000fa4270 */
[-C--:B------:R-:W-:Y:S01]  /*3a70*/  FMUL R34, R34, R56.reuse ;  /* 0x0000003822227220 */ /* 0x080fe20000400000 */
[----:B------:R-:W-:Y:S01]  /*3a80*/  ISETP.GT.AND P3, PT, R0, RZ, P0 ;  /* 0x000000ff0000720c */ /* 0x000fe20000764270 */
[----:B------:R-:W-:Y:S01]  /*3a90*/  FMUL R35, R35, R56 ;  /* 0x0000003823237220 */ /* 0x000fe20000400000 */
[----:B------:R-:W-:Y:S01]  /*3aa0*/  F2FP.BF16.F32.PACK_AB R26, RZ, R26 ;  /* 0x0000001aff1a723e */ /* 0x000fe200000010ff */
[-C--:B------:R-:W-:Y:S01]  /*3ab0*/  FMUL R36, R36, R56.reuse ;  /* 0x0000003824247220 */ /* 0x080fe20000400000 */
[----:B------:R-:W-:Y:S01]  /*3ac0*/  F2FP.BF16.F32.PACK_AB R27, RZ, R27 ;  /* 0x0000001bff1b723e */ /* 0x000fe200000010ff */
[----:B------:R-:W-:Y:S01]  /*3ad0*/  FMUL R37, R37, R56 ;  /* 0x0000003825257220 */ /* 0x000fe20000400000 */
[----:B------:R-:W-:Y:S01]  /*3ae0*/  F2FP.BF16.F32.PACK_AB R28, RZ, R28 ;  /* 0x0000001cff1c723e */ /* 0x000fe200000010ff */
[----:B------:R-:W-:Y:S01]  /*3af0*/  @P2 STG.E.U16 desc[UR36][R6.64], R26 ;  /* 0x0000001a06002986 */ /* 0x000fe2000c101524 */
[----:B------:R-:W-:Y:S01]  /*3b00*/  F2FP.BF16.F32.PACK_AB R29, RZ, R29 ;  /* 0x0000001dff1d723e */ /* 0x000fe200000010ff */
[-C--:B------:R-:W-:Y:S01]  /*3b10*/  FMUL R38, R38, R56.reuse ;  /* 0x0000003826267220 */ /* 0x080fe20000400000 */
[C---:B------:R-:W-:Y:S01]  /*3b20*/  ISETP.GT.AND P2, PT, R0.reuse, 0x8, P1 ;  /* 0x000000080000780c */ /* 0x040fe20000f44270 */
[----:B------:R-:W-:Y:S01]  /*3b30*/  @P4 STG.E.U16 desc[UR36][R6.64+0x2], R27 ;  /* 0x0000021b06004986 */ /* 0x000fe2000c101524 */
[----:B------:R-:W-:Y:S01]  /*3b40*/  ISETP.GT.AND P1, PT, R3, 0x10, PT ;  /* 0x000000100300780c */ /* 0x000fe20003f24270 */
[----:B------:R-:W-:Y:S01]  /*3b50*/  FMUL R39, R39, R56 ;  /* 0x0000003827277220 */ /* 0x000fe20000400000 */
[----:B------:R-:W-:Y:S01]  /*3b60*/  F2FP.BF16.F32.PACK_AB R30, RZ, R30 ;  /* 0x0000001eff1e723e */ /* 0x000fe200000010ff */
[----:B------:R-:W-:Y:S01]  /*3b70*/  @P5 STG.E.U16 desc[UR36][R4.64+0x10], R28 ;  /* 0x0000101c04005986 */ /* 0x000fe2000c101524 */
[----:B------:R-:W-:Y:S01]  /*3b80*/  ISETP.GT.AND P4, PT, R0, RZ, P1 ;  /* 0x000000ff0000720c */ /* 0x000fe20000f84270 */
[-C--:B------:R-:W-:Y:S01]  /*3b90*/  FMUL R40, R40, R56.reuse ;  /* 0x0000003828287220 */ /* 0x080fe20000400000 */
[----:B------:R-:W-:Y:S01]  /*3ba0*/  F2FP.BF16.F32.PACK_AB R31, RZ, R31 ;  /* 0x0000001fff1f723e */ /* 0x000fe200000010ff */
[----:B------:R-:W-:Y:S01]  /*3bb0*/  @P3 STG.E.U16 desc[UR36][R4.64+0x12], R29 ;  /* 0x0000121d04003986 */ /* 0x000fe2000c101524 */
[----:B------:R-:W-:Y:S01]  /*3bc0*/  ISETP.GT.AND P3, PT, R0, 0x8, P0 ;  /* 0x000000080000780c */ /* 0x000fe20000764270 */
[----:B------:R-:W-:Y:S01]  /*3bd0*/  FMUL R41, R41, R56 ;  /* 0x0000003829297220 */ /* 0x000fe20000400000 */
[----:B------:R-:W-:Y:S01]  /*3be0*/  ISETP.GT.AND P0, PT, R3, 0x11, PT ;  /* 0x000000110300780c */ /* 0x000fe20003f04270 */
[----:B------:R-:W-:Y:S01]  /*3bf0*/  @P2 STG.E.U16 desc[UR36][R6.64+0x10], R30 ;  /* 0x0000101e06002986 */ /* 0x000fe2000c101524 */
[----:B------:R-:W-:Y:S01]  /*3c00*/  F2FP.BF16.F32.PACK_AB R32, RZ, R32 ;  /* 0x00000020ff20723e */ /* 0x000fe200000010ff */
[-C--:B------:R-:W-:Y:S01]  /*3c10*/  FMUL R42, R42, R56.reuse ;  /* 0x000000382a2a7220 */ /* 0x080fe20000400000 */
[C---:B------:R-:W-:Y:S01]  /*3c20*/  ISETP.GT.AND P5, PT, R0.reuse, RZ, P0 ;  /* 0x000000ff0000720c */ /* 0x040fe200007a4270 */
[-C--:B------:R-:W-:Y:S01]  /*3c30*/  FMUL R43, R43, R56.reuse ;  /* 0x000000382b2b7220 */ /* 0x080fe20000400000 */
[----:B------:R-:W-:Y:S01]  /*3c40*/  ISETP.GT.AND P2, PT, R0, 0x8, P1 ;  /* 0x000000080000780c */ /* 0x000fe20000f44270 */
[-C--:B------:R-:W-:Y:S01]  /*3c50*/  FMUL R44, R44, R56.reuse ;  /* 0x000000382c2c7220 */ /* 0x080fe20000400000 */
[----:B------:R-:W-:Y:S01]  /*3c60*/  ISETP.GT.AND P1, PT, R3, 0x18, PT ;  /* 0x000000180300780c */ /* 0x000fe20003f24270 */
[-C--:B------:R-:W-:Y:S01]  /*3c70*/  FMUL R45, R45, R56.reuse ;  /* 0x000000382d2d7220 */ /* 0x080fe20000400000 */
[----:B------:R-:W-:Y:S01]  /*3c80*/  F2FP.BF16.F32.PACK_AB R33, RZ, R33 ;  /* 0x00000021ff21723e */ /* 0x000fe200000010ff */
[----:B------:R-:W-:Y:S01]  /*3c90*/  @P3 STG.E.U16 desc[UR36][R6.64+0x12], R31 ;  /* 0x0000121f06003986 */ /* 0x000fe2000c101524 */
[----:B------:R-:W-:Y:S01]  /*3ca0*/  ISETP.GT.AND P3, PT, R0, 0x8, P0 ;  /* 0x000000080000780c */ /* 0x000fe20000764270 */
[-C--:B------:R-:W-:Y:S01]  /*3cb0*/  FMUL R46, R46, R56.reuse ;  /* 0x000000382e2e7220 */ /* 0x080fe20000400000 */
[----:B------:R-:W-:Y:S01]  /*3cc0*/  ISETP.GT.AND P0, PT, R3, 0x19, PT ;  /* 0x000000190300780c */ /* 0x000fe20003f04270 */
[----:B------:R-:W-:Y:S01]  /*3cd0*/  @P4 STG.E.U16 desc[UR36][R4.64+0x20], R32 ;  /* 0x0000202004004986 */ /* 0x000fe2000c101524 */
[C---:B------:R-:W-:Y:S01]  /*3ce0*/  ISETP.GT.AND P4, PT, R0.reuse, RZ, P1 ;  /* 0x000000ff0000720c */ /* 0x040fe20000f84270 */
[----:B------:R-:W-:Y:S01]  /*3cf0*/  FMUL R47, R47, R56 ;  /* 0x000000382f2f7220 */ /* 0x000fe20000400000 */
[----:B------:R-:W-:Y:S01]  /*3d00*/  F2FP.BF16.F32.PACK_AB R34, RZ, R34 ;  /* 0x00000022ff22723e */ /* 0x000fe200000010ff */
[----:B------:R-:W-:Y:S01]  /*3d10*/  @P5 STG.E.U16 desc[UR36][R4.64+0x22], R33 ;  /* 0x0000222104005986 */ /* 0x000fe2000c101524 */
[----:B------:R-:W-:Y:S01]  /*3d20*/  ISETP.GT.AND P5, PT, R0, RZ, P0 ;  /* 0x000000ff0000720c */ /* 0x000fe200007a4270 */
[----:B------:R-:W-:Y:S01]  /*3d30*/  FMUL R48, R48, R56 ;  /* 0x0000003830307220 */ /* 0x000fe20000400000 */
[----:B------:R-:W-:Y:S01]  /*3d40*/  F2FP.BF16.F32.PACK_AB R35, RZ, R35 ;  /* 0x00000023ff23723e */ /* 0x000fe200000010ff */
[----:B------:R-:W-:Y:S01]  /*3d50*/  @P2 STG.E.U16 desc[UR36][R6.64+0x20], R34 ;  /* 0x0000202206002986 */ /* 0x000fe2000c101524 */
[----:B------:R-:W-:Y:S01]  /*3d60*/  F2FP.BF16.F32.PACK_AB R36, RZ, R36 ;  /* 0x00000024ff24723e */ /* 0x000fe200000010ff */
[-C--:B------:R-:W-:Y:S01]  /*3d70*/  FMUL R49, R49, R56.reuse ;  /* 0x0000003831317220 */ /* 0x080fe20000400000 */
[----:B------:R-:W-:Y:S01]  /*3d80*/  ISETP.GT.AND P2, PT, R0, 0x8, P1 ;  /* 0x000000080000780c */ /* 0x000fe20000f44270 */
[----:B------:R-:W-:Y:S01]  /*3d90*/  @P3 STG.E.U16 desc[UR36][R6.64+0x22], R35 ;  /* 0x0000222306003986 */ /* 0x000fe2000c101524 */
[----:B------:R-:W-:Y:S01]  /*3da0*/  ISETP.GT.AND P1, PT, R3, 0x20, PT ;  /* 0x000000200300780c */ /* 0x000fe20003f24270 */
[-C--:B------:R-:W-:Y:S01]  /*3db0*/  FMUL R50, R50, R56.reuse ;  /* 0x0000003832327220 */ /* 0x080fe20000400000 */
[----:B------:R-:W-:Y:S01]  /*3dc0*/  F2FP.BF16.F32.PACK_AB R37, RZ, R37 ;  /* 0x00000025ff25723e */ /* 0x000fe200000010ff */
[----:B------:R-:W-:Y:S01]  /*3dd0*/  @P4 STG.E.U16 desc[UR36][R4.64+0x30], R36 ;  /* 0x0000302404004986 */ /* 0x000fe2000c101524 */
[C---:B------:R-:W-:Y:S01]  /*3de0*/  ISETP.GT.AND P3, PT, R0.reuse, 0x8, P0 ;  /* 0x000000080000780c */ /* 0x040fe20000764270 */
[-C--:B------:R-:W-:Y:S01]  /*3df0*/  FMUL R51, R51, R56.reuse ;  /* 0x0000003833337220 */ /* 0x080fe20000400000 */
[----:B------:R-:W-:Y:S01]  /*3e00*/  ISETP.GT.AND P0, PT, R3, 0x21, PT ;  /* 0x000000210300780c */ /* 0x000fe20003f04270 */
[----:B------:R-:W-:Y:S01]  /*3e10*/  @P5 STG.E.U16 desc[UR36][R4.64+0x32], R37 ;  /* 0x0000322504005986 */ /* 0x000fe2000c101524 */
        /* <DEDUP_REMOVED lines=10> */
[----:B------:R-:W-:-:S02]  /*3ec0*/  F2FP.BF16.F32.PACK_AB R41, RZ, R41 ;  /* 0x00000029ff29723e */ /* 0x000fc400000010ff */
[C---:B------:R-:W-:Y:S01]  /*3ed0*/  ISETP.GT.AND P1, PT, R0.reuse, 0x8, P1 ;  /* 0x000000080000780c */ /* 0x040fe20000f24270 */
[----:B------:R-:W-:Y:S01]  /*3ee0*/  @P3 STG.E.U16 desc[UR36][R6.64+0x32], R39 ;  /* 0x0000322706003986 */ /* 0x000fe2000c101524 */
[C---:B------:R-:W-:Y:S02]  /*3ef0*/  ISETP.GT.AND P2, PT, R0.reuse, 0x8, P0 ;  /* 0x000000080000780c */ /* 0x040fe40000744270 */
[C---:B------:R-:W-:Y:S01]  /*3f00*/  ISETP.GT.AND P0, PT, R3.reuse, 0x29, PT ;  /* 0x000000290300780c */ /* 0x040fe20003f04270 */
[----:B------:R-:W-:Y:S01]  /*3f10*/  @P4 STG.E.U16 desc[UR36][R4.64+0x40], R40 ;  /* 0x0000402804004986 */ /* 0x000fe2000c101524 */
[----:B------:R-:W-:Y:S02]  /*3f20*/  ISETP.GT.AND P4, PT, R3, 0x28, PT ;  /* 0x000000280300780c */ /* 0x000fe40003f84270 */
[----:B------:R-:W-:Y:S01]  /*3f30*/  F2FP.BF16.F32.PACK_AB R42, RZ, R42 ;  /* 0x0000002aff2a723e */ /* 0x000fe200000010ff */
[----:B------:R-:W-:Y:S01]  /*3f40*/  @P5 STG.E.U16 desc[UR36][R4.64+0x42], R41 ;  /* 0x0000422904005986 */ /* 0x000fe2000c101524 */
[----:B------:R-:W-:-:S02]  /*3f50*/  ISETP.GT.AND P5, PT, R0, RZ, P4 ;  /* 0x000000ff0000720c */ /* 0x000fc400027a4270 */
[C---:B------:R-:W-:Y:S01]  /*3f60*/  ISETP.GT.AND P3, PT, R0.reuse, RZ, P0 ;  /* 0x000000ff0000720c */ /* 0x040fe20000764270 */
[----:B------:R-:W-:Y:S01]  /*3f70*/  @P1 STG.E.U16 desc[UR36][R6.64+0x40], R42 ;  /* 0x0000402a06001986 */ /* 0x000fe2000c101524 */
[----:B------:R-:W-:Y:S02]  /*3f80*/  F2FP.BF16.F32.PACK_AB R43, RZ, R43 ;  /* 0x0000002bff2b723e */ /* 0x000fe400000010ff */
[----:B------:R-:W-:Y:S02]  /*3f90*/  F2FP.BF16.F32.PACK_AB R44, RZ, R44 ;  /* 0x0000002cff2c723e */ /* 0x000fe400000010ff */
[C---:B------:R-:W-:Y:S01]  /*3fa0*/  ISETP.GT.AND P4, PT, R0.reuse, 0x8, P4 ;  /* 0x000000080000780c */ /* 0x040fe20002784270 */
[----:B------:R-:W-:Y:S01]  /*3fb0*/  @P2 STG.E.U16 desc[UR36][R6.64+0x42], R43 ;  /* 0x0000422b06002986 */ /* 0x000fe2000c101524 */
[----:B------:R-:W-:Y:S02]  /*3fc0*/  F2FP.BF16.F32.PACK_AB R45, RZ, R45 ;  /* 0x0000002dff2d723e */ /* 0x000fe400000010ff */
[----:B------:R-:W-:Y:S01]  /*3fd0*/  ISETP.GT.AND P2, PT, R3, 0x31, PT ;  /* 0x000000310300780c */ /* 0x000fe20003f44270 */
[----:B------:R-:W-:Y:S01]  /*3fe0*/  @P5 STG.E.U16 desc[UR36][R4.64+0x50], R44 ;  /* 0x0000502c04005986 */ /* 0x000fe2000c101524 */
[----:B------:R-:W-:-:S02]  /*3ff0*/  ISETP.GT.AND P5, PT, R0, 0x8, P0 ;  /* 0x000000080000780c */ /* 0x000fc400007a4270 */
[C---:B------:R-:W-:Y:S01]  /*4000*/  ISETP.GT.AND P1, PT, R3.reuse, 0x38, PT ;  /* 0x000000380300780c */ /* 0x040fe20003f24270 */
[----:B------:R-:W-:Y:S01]  /*4010*/  @P3 STG.E.U16 desc[UR36][R4.64+0x52], R45 ;  /* 0x0000522d04003986 */ /* 0x000fe2000c101524 */
[C---:B------:R-:W-:Y:S02]  /*4020*/  ISETP.GT.AND P3, PT, R3.reuse, 0x30, PT ;  /* 0x000000300300780c */ /* 0x040fe40003f64270 */
[----:B------:R-:W-:Y:S01]  /*4030*/  ISETP.GT.AND P0, PT, R3, 0x39, PT ;  /* 0x000000390300780c */ /* 0x000fe20003f04270 */
[----:B------:R-:W-:Y:S01]  /*4040*/  @P4 IMAD.MOV.U32 R2, RZ, RZ, R6 ;  /* 0x000000ffff024224 */ /* 0x000fe200078e0006 */
[----:B------:R-:W-:Y:S01]  /*4050*/  F2FP.BF16.F32.PACK_AB R46, RZ, R46 ;  /* 0x0000002eff2e723e */ /* 0x000fe200000010ff */
[----:B------:R-:W-:Y:S01]  /*4060*/  @P4 IMAD.MOV.U32 R3, RZ, RZ, R7 ;  /* 0x000000ffff034224 */ /* 0x000fe200078e0007 */
[----:B------:R-:W-:Y:S02]  /*4070*/  F2FP.BF16.F32.PACK_AB R47, RZ, R47 ;  /* 0x0000002fff2f723e */ /* 0x000fe400000010ff */
[----:B------:R-:W-:-:S02]  /*4080*/  F2FP.BF16.F32.PACK_AB R48, RZ, R48 ;  /* 0x00000030ff30723e */ /* 0x000fc400000010ff */
[----:B------:R1:W-:Y:S01]  /*4090*/  @P4 STG.E.U16 desc[UR36][R2.64+0x50], R46 ;  /* 0x0000502e02004986 */ /* 0x0003e2000c101524 */
[C---:B------:R-:W-:Y:S02]  /*40a0*/  ISETP.GT.AND P4, PT, R0.reuse, RZ, P2 ;  /* 0x000000ff0000720c */ /* 0x040fe40001784270 */
[----:B------:R-:W-:Y:S02]  /*40b0*/  F2FP.BF16.F32.PACK_AB R49, RZ, R49 ;  /* 0x00000031ff31723e */ /* 0x000fe400000010ff */
[----:B------:R-:W-:Y:S02]  /*40c0*/  ISETP.GT.AND P2, PT, R0, 0x8, P2 ;  /* 0x000000080000780c */ /* 0x000fe40001744270 */
[----:B------:R-:W-:Y:S02]  /*40d0*/  F2FP.BF16.F32.PACK_AB R50, RZ, R50 ;  /* 0x00000032ff32723e */ /* 0x000fe400000010ff */
[----:B------:R-:W-:Y:S02]  /*40e0*/  F2FP.BF16.F32.PACK_AB R51, RZ, R51 ;  /* 0x00000033ff33723e */ /* 0x000fe400000010ff */
[----:B------:R-:W-:Y:S01]  /*40f0*/  F2FP.BF16.F32.PACK_AB R52, RZ, R52 ;  /* 0x00000034ff34723e */ /* 0x000fe200000010ff */
[----:B-1----:R-:W-:Y:S01]  /*4100*/  @P5 IMAD.MOV.U32 R2, RZ, RZ, R6 ;  /* 0x000000ffff025224 */ /* 0x002fe200078e0006 */
[----:B------:R-:W-:Y:S01]  /*4110*/  F2FP.BF16.F32.PACK_AB R53, RZ, R53 ;  /* 0x00000035ff35723e */ /* 0x000fe200000010ff */
[----:B------:R-:W-:Y:S01]  /*4120*/  @P5 IMAD.MOV.U32 R3, RZ, RZ, R7 ;  /* 0x000000ffff035224 */ /* 0x000fe200078e0007 */
[----:B------:R-:W-:-:S02]  /*4130*/  F2FP.BF16.F32.PACK_AB R54, RZ, R54 ;  /* 0x00000036ff36723e */ /* 0x000fc400000010ff */
[----:B------:R-:W-:Y:S02]  /*4140*/  F2FP.BF16.F32.PACK_AB R55, RZ, R55 ;  /* 0x00000037ff37723e */ /* 0x000fe400000010ff */
[----:B------:R1:W-:Y:S01]  /*4150*/  @P5 STG.E.U16 desc[UR36][R2.64+0x52], R47 ;  /* 0x0000522f02005986 */ /* 0x0003e2000c101524 */
[C---:B------:R-:W-:Y:S02]  /*4160*/  ISETP.GT.AND P5, PT, R0.reuse, RZ, P3 ;  /* 0x000000ff0000720c */ /* 0x040fe40001fa4270 */
[----:B------:R-:W-:-:S11]  /*4170*/  ISETP.GT.AND P3, PT, R0, 0x8, P3 ;  /* 0x000000080000780c */ /* 0x000fd60001f64270 */
[----:B-1----:R-:W-:Y:S02]  /*4180*/  @P5 IMAD.MOV.U32 R2, RZ, RZ, R4 ;  /* 0x000000ffff025224 */ /* 0x002fe400078e0004 */
[----:B------:R-:W-:-:S05]  /*4190*/  @P5 IMAD.MOV.U32 R3, RZ, RZ, R5 ;  /* 0x000000ffff035224 */ /* 0x000fca00078e0005 */
[----:B------:R1:W-:Y:S01]  /*41a0*/  @P5 STG.E.U16 desc[UR36][R2.64+0x60], R48 ;  /* 0x0000603002005986 */ /* 0x0003e2000c101524 */
[C---:B------:R-:W-:Y:S02]  /*41b0*/  ISETP.GT.AND P5, PT, R0.reuse, RZ, P0 ;  /* 0x000000ff0000720c */ /* 0x040fe400007a4270 */
[----:B------:R-:W-:Y:S01]  /*41c0*/  ISETP.GT.AND P0, PT, R0, 0x8, P0 ;  /* 0x000000080000780c */ /* 0x000fe20000704270 */
[----:B-1----:R-:W-:Y:S02]  /*41d0*/  @P4 IMAD.MOV.U32 R2, RZ, RZ, R4 ;  /* 0x000000ffff024224 */ /* 0x002fe400078e0004 */
[----:B------:R-:W-:-:S05]  /*41e0*/  @P4 IMAD.MOV.U32 R3, RZ, RZ, R5 ;  /* 0x000000ffff034224 */ /* 0x000fca00078e0005 */
[----:B------:R1:W-:Y:S01]  /*41f0*/  @P4 STG.E.U16 desc[UR36][R2.64+0x62], R49 ;  /* 0x0000623102004986 */ /* 0x0003e2000c101524 */
[C---:B------:R-:W-:Y:S02]  /*4200*/  ISETP.GT.AND P4, PT, R0.reuse, RZ, P1 ;  /* 0x000000ff0000720c */ /* 0x040fe40000f84270 */
[----:B------:R-:W-:Y:S01]  /*4210*/  ISETP.GT.AND P1, PT, R0, 0x8, P1 ;  /* 0x000000080000780c */ /* 0x000fe20000f24270 */
[----:B-1----:R-:W-:Y:S02]  /*4220*/  @P3 IMAD.MOV.U32 R2, RZ, RZ, R6 ;  /* 0x000000ffff023224 */ /* 0x002fe400078e0006 */
[----:B------:R-:W-:-:S05]  /*4230*/  @P3 IMAD.MOV.U32 R3, RZ, RZ, R7 ;  /* 0x000000ffff033224 */ /* 0x000fca00078e0007 */
[----:B------:R1:W-:Y:S02]  /*4240*/  @P3 STG.E.U16 desc[UR36][R2.64+0x60], R50 ;  /* 0x0000603202003986 */ /* 0x0003e4000c101524 */
[----:B-1----:R-:W-:Y:S02]  /*4250*/  @P2 IMAD.MOV.U32 R2, RZ, RZ, R6 ;  /* 0x000000ffff022224 */ /* 0x002fe400078e0006 */
[----:B------:R-:W-:-:S05]  /*4260*/  @P2 IMAD.MOV.U32 R3, RZ, RZ, R7 ;  /* 0x000000ffff032224 */ /* 0x000fca00078e0007 */
[----:B------:R1:W-:Y:S02]  /*4270*/  @P2 STG.E.U16 desc[UR36][R2.64+0x62], R51 ;  /* 0x0000623302002986 */ /* 0x0003e4000c101524 */
[----:B-1----:R-:W-:Y:S02]  /*4280*/  @P4 IMAD.MOV.U32 R2, RZ, RZ, R4 ;  /* 0x000000ffff024224 */ /* 0x002fe400078e0004 */
[----:B------:R-:W-:-:S05]  /*4290*/  @P4 IMAD.MOV.U32 R3, RZ, RZ, R5 ;  /* 0x000000ffff034224 */ /* 0x000fca00078e0005 */
[----:B------:R1:W-:Y:S04]  /*42a0*/  @P4 STG.E.U16 desc[UR36][R2.64+0x70], R52 ;  /* 0x0000703402004986 */ /* 0x0003e8000c101524 */
[----:B------:R2:W-:Y:S01]  /*42b0*/  @P5 STG.E.U16 desc[UR36][R4.64+0x72], R53 ;  /* 0x0000723504005986 */ /* 0x0005e2000c101524 */
[----:B-1----:R-:W-:Y:S02]  /*42c0*/  @P1 IMAD.MOV.U32 R2, RZ, RZ, R6 ;  /* 0x000000ffff021224 */ /* 0x002fe400078e0006 */
[----:B------:R-:W-:-:S05]  /*42d0*/  @P1 IMAD.MOV.U32 R3, RZ, RZ, R7 ;  /* 0x000000ffff031224 */ /* 0x000fca00078e0007 */
[----:B------:R2:W-:Y:S04]  /*42e0*/  @P1 STG.E.U16 desc[UR36][R2.64+0x70], R54 ;  /* 0x0000703602001986 */ /* 0x0005e8000c101524 */
[----:B------:R2:W-:Y:S02]  /*42f0*/  @P0 STG.E.U16 desc[UR36][R6.64+0x72], R55 ;  /* 0x0000723706000986 */ /* 0x0005e4000c101524 */
.L_x_94:
[----:B------:R-:W-:Y:S05]  /*4300*/  BSYNC B0 ;  /* 0x0000000000007941 */ /* 0x000fea0003800000 */
.L_x_32:
[----:B0-2---:R-:W2:Y:S01]  /*4310*/  LDL.64 R2, [R1] ;  /* 0x0000000001027983 */ /* 0x005ea20000100a00 */
[----:B------:R-:W-:Y:S01]  /*4320*/  ULDC.64 UR4, c[0x0][0x650] ;  /* 0x0001940000047ab9 */ /* 0x000fe20000000a00 */
[----:B------:R0:W-:Y:S01]  /*4330*/  SYNCS.ARRIVE.TRANS64.A1T0 RZ, [R64+UR47], RZ ;  /* 0x000000ff40ff79a7 */ /* 0x0001e2000810002f */
[----:B------:R-:W-:Y:S01]  /*4340*/  PRMT R0, RZ, 0x7610, R0 ;  /* 0x00007610ff007816 */ /* 0x000fe20000000000 */
[----:B-----5:R-:W-:Y:S02]  /*4350*/  IMAD.MOV.U32 R19, RZ, RZ, -0x1 ;  /* 0xffffffffff137424 */ /* 0x020fe400078e00ff */
[----:B------:R-:W-:Y:S01]  /*4360*/  IMAD.MOV.U32 R22, RZ, RZ, -0x1 ;  /* 0xffffffffff167424 */ /* 0x000fe200078e00ff */
[----:B--2---:R-:W-:-:S04]  /*4370*/  LEA R18, P0, R2, R18, 0x1 ;  /* 0x0000001202127211 */ /* 0x004fc800078008ff */
[----:B------:R-:W-:Y:S01]  /*4380*/  LEA.HI.X R17, R2, R17, R23, 0x1, P0 ;  /* 0x0000001102117211 */ /* 0x000fe200000f0c17 */
[----:B------:R-:W-:Y:S01]  /*4390*/  IMAD.MOV.U32 R2, RZ, RZ, -0x1 ;  /* 0xffffffffff027424 */ /* 0x000fe200078e00ff */
[----:B------:R-:W-:-:S04]  /*43a0*/  ISETP.GE.U32.AND P0, PT, R18, UR4, PT ;  /* 0x0000000412007c0c */ /* 0x000fc8000bf06070 */
[----:B------:R-:W-:-:S13]  /*43b0*/  ISETP.GE.U32.AND.EX P0, PT, R17, UR5, PT, P0 ;  /* 0x0000000511007c0c */ /* 0x000fda000bf06100 */
[----:B0-----:R-:W-:Y:S05]  /*43c0*/  @P0 BRA `(.L_x_95) ;  /* 0x0000000400700947 */ /* 0x001fea0003800000 */
[----:B-1----:R-:W0:Y:S01]  /*43d0*/  S2R R10, SR_CTAID.X ;  /* 0x00000000000a7919 */ /* 0x002e220000002500 */
[----:B---34-:R-:W1:Y:S01]  /*43e0*/  LDC.64 R8, c[0x0][0x628] ;  /* 0x00018a00ff087b82 */ /* 0x018e620000000a00 */
[----:B------:R-:W-:Y:S01]  /*43f0*/  ULDC UR4, c[0x0][0x150] ;  /* 0x0000540000047ab9 */ /* 0x000fe20000000800 */
[----:B------:R-:W-:Y:S01]  /*4400*/  IMAD.MOV.U32 R6, RZ, RZ, R18 ;  /* 0x000000ffff067224 */ /* 0x000fe200078e0012 */
[----:B------:R-:W2:Y:S01]  /*4410*/  S2R R20, SR_CTAID.Y ;  /* 0x0000000000147919 */ /* 0x000ea20000002600 */
[----:B------:R-:W-:-:S04]  /*4420*/  IMAD.MOV.U32 R7, RZ, RZ, R17 ;  /* 0x000000ffff077224 */ /* 0x000fc800078e0011 */
[----:B------:R-:W3:Y:S08]  /*4430*/  LDC R15, c[0x0][0x144] ;  /* 0x00005100ff0f7b82 */ /* 0x000ef00000000800 */
[----:B------:R-:W4:Y:S08]  /*4440*/  LDC R0, c[0x0][0x630] ;  /* 0x00018c00ff007b82 */ /* 0x000f300000000800 */
[----:B------:R-:W2:Y:S01]  /*4450*/  LDC.64 R12, c[0x0][0x620] ;  /* 0x00018800ff0c7b82 */ /* 0x000ea20000000a00 */
[----:B-1----:R-:W-:-:S04]  /*4460*/  ISETP.NE.U32.AND P0, PT, R8, RZ, PT ;  /* 0x000000ff0800720c */ /* 0x002fc80003f05070 */
[----:B------:R-:W-:Y:S02]  /*4470*/  ISETP.NE.AND.EX P0, PT, R9, RZ, PT, P0 ;  /* 0x000000ff0900720c */ /* 0x000fe40003f05300 */
[----:B0-----:R-:W-:-:S05]  /*4480*/  I2FP.F32.U32 R2, R10 ;  /* 0x0000000a00027245 */ /* 0x001fca0000201000 */
[----:B------:R-:W-:-:S04]  /*4490*/  FMUL R2, R2, UR4 ;  /* 0x0000000402027c20 */ /* 0x000fc80008400000 */
[----:B------:R0:W1:Y:S02]  /*44a0*/  F2I.U32.TRUNC.NTZ R14, R2 ;  /* 0x00000002000e7305 */ /* 0x000064000020f000 */
[----:B---34-:R-:W-:Y:S05]  /*44b0*/  @!P0 BRA `(.L_x_96) ;  /* 0x0000000000288947 */ /* 0x018fea0003800000 */
[----:B------:R-:W3:Y:S02]  /*44c0*/  LDC R3, c[0x0][0x634] ;  /* 0x00018d00ff037b82 */ /* 0x000ee40000000800 */
[----:B---3--:R-:W-:-:S05]  /*44d0*/  IADD3 R7, P0, R18, R3, RZ ;  /* 0x0000000312077210 */ /* 0x008fca0007f1e0ff */
[----:B------:R-:W-:-:S04]  /*44e0*/  IMAD.X R11, RZ, RZ, R17, P0 ;  /* 0x000000ffff0b7224 */ /* 0x000fc800000e0611 */
[----:B0-----:R-:W-:-:S04]  /*44f0*/  IMAD.WIDE.U32 R2, R11, R8, RZ ;  /* 0x000000080b027225 */ /* 0x001fc800078e00ff */
[----:B------:R-:W-:-:S04]  /*4500*/  IMAD.WIDE.U32 R4, P0, R7, R9, R2 ;  /* 0x0000000907047225 */ /* 0x000fc80007800002 */
[----:B------:R-:W-:-:S04]  /*4510*/  IMAD.WIDE.U32 R2, R7, R8, RZ ;  /* 0x0000000807027225 */ /* 0x000fc800078e00ff */
[----:B------:R-:W-:Y:S01]  /*4520*/  IMAD.X R7, RZ, RZ, RZ, P0 ;  /* 0x000000ffff077224 */ /* 0x000fe200000e06ff */
[----:B------:R-:W-:Y:S01]  /*4530*/  IADD3 RZ, P0, R3, R4, RZ ;  /* 0x0000000403ff7210 */ /* 0x000fe20007f1e0ff */
[----:B------:R-:W-:-:S04]  /*4540*/  IMAD.MOV.U32 R6, RZ, RZ, R5 ;  /* 0x000000ffff067224 */ /* 0x000fc800078e0005 */
[----:B------:R-:W-:-:S08]  /*4550*/  IMAD.WIDE.U32.X R6, R11, R9, R6, P0 ;  /* 0x000000090b067225 */ /* 0x000fd000000e0406 */
.L_x_96:
[----:B------:R-:W3:Y:S01]  /*4560*/  LDC.64 R26, c[0x0][0x640] ;  /* 0x00019000ff1a7b82 */ /* 0x000ee20000000a00 */
[-C--:B------:R-:W-:Y:S01]  /*4570*/  SHF.R.U64 R11, R6, R0.reuse, R7 ;  /* 0x00000000060b7219 */ /* 0x080fe20000001207 */
[----:B------:R-:W-:Y:S01]  /*4580*/  IMAD.MOV.U32 R19, RZ, RZ, R17 ;  /* 0x000000ffff137224 */ /* 0x000fe200078e0011 */
[----:B------:R-:W-:Y:S01]  /*4590*/  SHF.R.U32.HI R0, RZ, R0, R7 ;  /* 0x00000000ff007219 */ /* 0x000fe20000011607 */
[----:B-1----:R-:W-:Y:S01]  /*45a0*/  IMAD.MOV R14, RZ, RZ, -R14 ;  /* 0x000000ffff0e7224 */ /* 0x002fe200078e0a0e */
[----:B------:R-:W-:Y:S01]  /*45b0*/  IADD3 R5, P0, RZ, -R11, RZ ;  /* 0x8000000bff057210 */ /* 0x000fe20007f1e0ff */
[----:B------:R-:W-:Y:S01]  /*45c0*/  ULDC UR4, c[0x0][0x154] ;  /* 0x0000550000047ab9 */ /* 0x000fe20000000800 */
[----:B------:R-:W-:Y:S01]  /*45d0*/  IMAD.MOV.U32 R7, RZ, RZ, 0x1 ;  /* 0x00000001ff077424 */ /* 0x000fe200078e00ff */
[----:B------:R-:W1:Y:S01]  /*45e0*/  LDC R4, c[0x0][0x618] ;  /* 0x00018600ff047b82 */ /* 0x000e620000000800 */
[----:B------:R-:W-:Y:S02]  /*45f0*/  IMAD R22, R15, R14, R10 ;  /* 0x0000000e0f167224 */ /* 0x000fe400078e020a */
[----:B------:R-:W-:-:S04]  /*4600*/  IMAD.X R3, RZ, RZ, ~R0, P0 ;  /* 0x000000ffff037224 */ /* 0x000fc800000e0e00 */
[-C--:B--2---:R-:W-:Y:S01]  /*4610*/  IMAD R0, R3, R12.reuse, RZ ;  /* 0x0000000c03007224 */ /* 0x084fe200078e02ff */
[----:B------:R-:W2:Y:S01]  /*4620*/  LDC R6, c[0x0][0x608] ;  /* 0x00018200ff067b82 */ /* 0x000ea20000000800 */
[----:B0-----:R-:W-:-:S04]  /*4630*/  IMAD.WIDE.U32 R2, R5, R12, R18 ;  /* 0x0000000c05027225 */ /* 0x001fc800078e0012 */
[----:B------:R-:W-:Y:S01]  /*4640*/  IMAD R5, R5, R13, R0 ;  /* 0x0000000d05057224 */ /* 0x000fe200078e0200 */
[----:B------:R-:W-:Y:S02]  /*4650*/  I2FP.F32.U32 R0, R20 ;  /* 0x0000001400007245 */ /* 0x000fe40000201000 */
[----:B------:R-:W0:Y:S01]  /*4660*/  LDC R24, c[0x0][0x658] ;  /* 0x00019600ff187b82 */ /* 0x000e220000000800 */
[----:B------:R-:W-:Y:S01]  /*4670*/  IMAD.IADD R3, R3, 0x1, R5 ;  /* 0x0000000103037824 */ /* 0x000fe200078e0205 */
[----:B---3--:R-:W-:Y:S01]  /*4680*/  ISETP.NE.U32.AND P0, PT, R26, RZ, PT ;  /* 0x000000ff1a00720c */ /* 0x008fe20003f05070 */
[----:B------:R-:W-:Y:S01]  /*4690*/  FMUL R0, R0, UR4 ;  /* 0x0000000400007c20 */ /* 0x000fe20008400000 */
[----:B------:R-:W-:Y:S02]  /*46a0*/  IMAD.MOV.U32 R5, RZ, RZ, -0x1 ;  /* 0xffffffffff057424 */ /* 0x000fe400078e00ff */
[----:B------:R-:W-:Y:S01]  /*46b0*/  ISETP.NE.AND.EX P0, PT, R27, RZ, PT, P0 ;  /* 0x000000ff1b00720c */ /* 0x000fe20003f05300 */
[----:B------:R3:W4:Y:S01]  /*46c0*/  F2I.U32.TRUNC.NTZ R12, R0 ;  /* 0x00000000000c7305 */ /* 0x000722000020f000 */
[----:B------:R-:W3:Y:S01]  /*46d0*/  LDC R15, c[0x0][0x148] ;  /* 0x00005200ff0f7b82 */ /* 0x000ee20000000800 */
[----:B-1----:R-:W-:-:S02]  /*46e0*/  SHF.R.U64 R10, R2, R4, R3 ;  /* 0x00000004020a7219 */ /* 0x002fc40000001203 */
[----:B------:R-:W-:-:S05]  /*46f0*/  SHF.R.U32.HI R3, RZ, R4, R3 ;  /* 0x00000004ff037219 */ /* 0x000fca0000011603 */
[----:B------:R-:W1:Y:S01]  /*4700*/  LDC R14, c[0x0][0x600] ;  /* 0x00018000ff0e7b82 */ /* 0x000e620000000800 */
[-CC-:B--2---:R-:W-:Y:S02]  /*4710*/  SHF.R.U64 R8, R10, R6.reuse, R3.reuse ;  /* 0x000000060a087219 */ /* 0x184fe40000001203 */
[----:B------:R-:W-:-:S05]  /*4720*/  SHF.R.U32.HI R3, RZ, R6, R3 ;  /* 0x00000006ff037219 */ /* 0x000fca0000011603 */
[----:B------:R-:W2:Y:S01]  /*4730*/  LDC R21, c[0x0][0x648] ;  /* 0x00019200ff157b82 */ /* 0x000ea20000000800 */
[-CC-:B0-----:R-:W-:Y:S02]  /*4740*/  SHF.R.U64 R13, R8, R24.reuse, R3.reuse ;  /* 0x00000018080d7219 */ /* 0x181fe40000001203 */
[-C--:B------:R-:W-:Y:S02]  /*4750*/  SHF.L.U32 R5, R5, R24.reuse, RZ ;  /* 0x0000001805057219 */ /* 0x080fe400000006ff */
[-C--:B------:R-:W-:Y:S01]  /*4760*/  SHF.R.U32.HI R3, RZ, R24.reuse, R3 ;  /* 0x00000018ff037219 */ /* 0x080fe20000011603 */
[----:B------:R-:W-:Y:S01]  /*4770*/  IMAD.MOV.U32 R2, RZ, RZ, R13 ;  /* 0x000000ffff027224 */ /* 0x000fe200078e000d */
[----:B------:R-:W-:Y:S01]  /*4780*/  SHF.L.U32 R24, R7, R24, RZ ;  /* 0x0000001807187219 */ /* 0x000fe200000006ff */
[----:B------:R-:W0:Y:S01]  /*4790*/  LDC R25, c[0x0][0x638] ;  /* 0x00018e00ff197b82 */ /* 0x000e220000000800 */
[----:B------:R-:W-:-:S07]  /*47a0*/  LOP3.LUT R19, RZ, R5, RZ, 0x33, !PT ;  /* 0x00000005ff137212 */ /* 0x000fce00078e33ff */
[----:B------:R-:W0:Y:S01]  /*47b0*/  LDC R28, c[0x0][0x610] ;  /* 0x00018400ff1c7b82 */ /* 0x000e220000000800 */
[----:B----4-:R-:W-:Y:S05]  /*47c0*/  @!P0 BRA `(.L_x_97) ;  /* 0x0000000000288947 */ /* 0x010fea0003800000 */
[----:B---3--:R-:W3:Y:S02]  /*47d0*/  LDC R0, c[0x0][0x64c] ;  /* 0x00019300ff007b82 */ /* 0x008ee40000000800 */
[----:B---3--:R-:W-:-:S05]  /*47e0*/  IADD3 R7, P0, R13, R0, RZ ;  /* 0x000000000d077210 */ /* 0x008fca0007f1e0ff */
        /* <DEDUP_REMOVED lines=8> */
.L_x_97:
[----:B------:R-:W4:Y:S01]  /*4870*/  LDC R4, c[0x0][0x65c] ;  /* 0x00019700ff047b82 */ /* 0x000f220000000800 */
[----:B--23--:R-:W-:Y:S01]  /*4880*/  SHF.R.U64 R0, R2, R21, R3 ;  /* 0x0000001502007219 */ /* 0x00cfe20000001203 */
[----:B-1----:R-:W-:Y:S01]  /*4890*/  VIADD R3, R14, 0xffffffff ;  /* 0xffffffff0e037836 */ /* 0x002fe20000000000 */
[----:B------:R-:W-:Y:S01]  /*48a0*/  LOP3.LUT R19, R8, R19, RZ, 0xc0, !PT ;  /* 0x0000001308137212 */ /* 0x000fe200078ec0ff */
[----:B------:R-:W-:Y:S02]  /*48b0*/  IMAD.MOV R12, RZ, RZ, -R12 ;  /* 0x000000ffff0c7224 */ /* 0x000fe400078e0a0c */
[----:B------:R-:W-:Y:S01]  /*48c0*/  IMAD.MOV R2, RZ, RZ, -R0 ;  /* 0x000000ffff027224 */ /* 0x000fe200078e0a00 */
[----:B------:R-:W-:Y:S01]  /*48d0*/  LOP3.LUT R3, R10, R3, RZ, 0xc0, !PT ;  /* 0x000000030a037212 */ /* 0x000fe200078ec0ff */
[----:B------:R-:W-:Y:S02]  /*48e0*/  IMAD R19, R24, R0, R19 ;  /* 0x0000000018137224 */ /* 0x000fe400078e0213 */
[----:B0-----:R-:W-:-:S04]  /*48f0*/  IMAD R0, R2, R25, R13 ;  /* 0x0000001902007224 */ /* 0x001fc800078e020d */
[----:B------:R-:W-:Y:S01]  /*4900*/  IMAD R2, R0, R14, R3 ;  /* 0x0000000e00027224 */ /* 0x000fe200078e0203 */
[----:B----4-:R-:W-:Y:S01]  /*4910*/  ISETP.NE.AND P0, PT, R4, 0x1, PT ;  /* 0x000000010400780c */ /* 0x010fe20003f05270 */
[----:B------:R-:W-:-:S05]  /*4920*/  IMAD.MOV.U32 R4, RZ, RZ, 0x1 ;  /* 0x00000001ff047424 */ /* 0x000fca00078e00ff */
[----:B------:R-:W-:-:S07]  /*4930*/  PRMT R0, R4, 0x7610, R0 ;  /* 0x0000761004007816 */ /* 0x000fce0000000000 */
[----:B------:R-:W-:-:S04]  /*4940*/  @P0 IMAD R22, R15, R12, R20 ;  /* 0x0000000c0f160224 */ /* 0x000fc800078e0214 */
[----:B------:R-:W-:-:S05]  /*4950*/  IMAD R19, R19, R28, R22 ;  /* 0x0000001c13137224 */ /* 0x000fca00078e0216 */
[----:B------:R-:W-:Y:S02]  /*4960*/  SEL R22, R2, R19, !P0 ;  /* 0x0000001302167207 */ /* 0x000fe40004000000 */
[----:B------:R-:W-:Y:S01]  /*4970*/  SEL R19, R19, R2, !P0 ;  /* 0x0000000213137207 */ /* 0x000fe20004000000 */
[----:B------:R-:W-:-:S07]  /*4980*/  IMAD.MOV.U32 R2, RZ, RZ, R11 ;  /* 0x000000ffff027224 */ /* 0x000fce00078e000b */
.L_x_95:
[----:B------:R-:W-:Y:S02]  /*4990*/  LOP3.LUT P0, RZ, R0, 0xff, RZ, 0xc0, !PT ;  /* 0x000000ff00ff7812 */ /* 0x000fe4000780c0ff */
[----:B------:R-:W-:-:S11]  /*49a0*/  LOP3.LUT R71, R71, 0x1, RZ, 0x3c, !PT ;  /* 0x0000000147477812 */ /* 0x000fd600078e3cff */
[----:B------:R-:W-:Y:S05]  /*49b0*/  @P0 BRA `(.L_x_98) ;  /* 0xffffffc800c40947 */ /* 0x000fea000383ffff */
[----:B------:R-:W-:Y:S05]  /*49c0*/  EXIT ;  /* 0x000000000000794d */ /* 0x000fea0003800000 */
.L_x_13:
[----:B------:R-:W-:-:S08]  /*49d0*/  ISETP.NE.AND P0, PT, R0, RZ, PT ;  /* 0x000000ff0000720c */ /* 0x000fd00003f05270 */
[----:B0-----:R-:W0:-:S00]  /*49e0*/  USETMAXREG.DEALLOC.CTAPOOL 0x28 ;  /* 0x00000028000079c8 */ /* 0x001e0000080e0500 */
[----:B------:R-:W-:Y:S05]  /*49f0*/  @P0 EXIT ;  /* 0x000000000000094d */ /* 0x000fea0003800000 */
[----:B0-----:R-:W-:Y:S01]  /*4a00*/  LOP3.LUT P0, RZ, R8, 0xff, RZ, 0xc0, !PT ;  /* 0x000000ff08ff7812 */ /* 0x001fe2000780c0ff */
[----:B------:R-:W-:Y:S02]  /*4a10*/  IMAD.MOV.U32 R0, RZ, RZ, 0x1 ;  /* 0x00000001ff007424 */ /* 0x000fe400078e00ff */
[----:B------:R-:W-:-:S10]  /*4a20*/  IMAD.MOV.U32 R7, RZ, RZ, RZ ;  /* 0x000000ffff077224 */ /* 0x000fd400078e00ff */
[----:B------:R-:W-:Y:S05]  /*4a30*/  @!P0 BRA `(.L_x_99) ;  /* 0x0000000c00148947 */ /* 0x000fea0003800000 */
[----:B------:R-:W-:Y:S01]  /*4a40*/  LOP3.LUT P0, RZ, R4, 0x1f, RZ, 0xc0, !PT ;  /* 0x0000001f04ff7812 */ /* 0x000fe2000780c0ff */
[----:B------:R-:W-:Y:S01]  /*4a50*/  ULDC UR5, c[0x0][0x658] ;  /* 0x0001960000057ab9 */ /* 0x000fe20000000800 */
[----:B------:R-:W-:Y:S01]  /*4a60*/  UMOV UR6, 0xffffffff ;  /* 0xffffffff00067882 */ /* 0x000fe20000000000 */
[----:B------:R-:W-:Y:S01]  /*4a70*/  BSSY B0, `(.L_x_99) ;  /* 0x00000c1000007945 */ /* 0x000fe20003800000 */
[----:B------:R-:W-:Y:S01]  /*4a80*/  USHF.L.U32 UR6, UR6, UR5, URZ ;  /* 0x0000000506067299 */ /* 0x000fe2000800063f */
[C---:B------:R-:W-:Y:S01]  /*4a90*/  ISETP.NE.AND P2, PT, R3.reuse, RZ, PT ;  /* 0x000000ff0300720c */ /* 0x040fe20003f45270 */
[----:B------:R-:W-:Y:S01]  /*4aa0*/  IMAD.MOV.U32 R8, RZ, RZ, 0x1 ;  /* 0x00000001ff087424 */ /* 0x000fe200078e00ff */
[----:B------:R-:W-:Y:S01]  /*4ab0*/  ISETP.NE.OR P0, PT, R3, RZ, !P0 ;  /* 0x000000ff0300720c */ /* 0x000fe20004705670 */
[----:B------:R-:W-:Y:S01]  /*4ac0*/  IMAD.MOV.U32 R0, RZ, RZ, 0x1 ;  /* 0x00000001ff007424 */ /* 0x000fe200078e00ff */
[----:B------:R-:W-:Y:S01]  /*4ad0*/  LOP3.LUT R6, R16, 0x2, RZ, 0xfc, !PT ;  /* 0x0000000210067812 */ /* 0x000fe200078efcff */
[----:B------:R-:W-:Y:S01]  /*4ae0*/  IMAD.MOV.U32 R7, RZ, RZ, RZ ;  /* 0x000000ffff077224 */ /* 0x000fe200078e00ff */
[----:B------:R-:W-:Y:S01]  /*4af0*/  ULDC UR4, c[0x0][0x600] ;  /* 0x0001800000047ab9 */ /* 0x000fe20000000800 */
[----:B------:R-:W-:Y:S01]  /*4b00*/  UMOV UR7, 0x1 ;  /* 0x0000000100077882 */ /* 0x000fe20000000000 */
[----:B------:R-:W-:-:S02]  /*4b10*/  UIADD3 UR19, UR40, 0x1, URZ ;  /* 0x0000000128137890 */ /* 0x000fc4000fffe03f */
[----:B------:R-:W-:Y:S02]  /*4b20*/  UIADD3 UR15, UR4, -0x1, URZ ;  /* 0xffffffff040f7890 */ /* 0x000fe4000fffe03f */
[----:B------:R-:W-:Y:S02]  /*4b30*/  USHF.L.U32 UR17, UR7, UR5, URZ ;  /* 0x0000000507117299 */ /* 0x000fe4000800063f */
[----:B------:R-:W-:Y:S01]  /*4b40*/  ULOP3.LUT UR16, URZ, UR6, URZ, 0x33, !UPT ;  /* 0x000000063f107292 */ /* 0x000fe2000f8e333f */
[----:B------:R-:W-:-:S11]  /*4b50*/  ULDC.64 UR20, c[0x0][0x198] ;  /* 0x0000660000147ab9 */ /* 0x000fd60000000a00 */
.L_x_111:
[----:B------:R-:W-:-:S03]  /*4b60*/  UMOV UR4, 0xffffffff ;  /* 0xffffffff00047882 */ /* 0x000fc60000000000 */
[----:B------:R-:W-:Y:S05]  /*4b70*/  BRA.DIV UR4, `(.L_x_100) ;  /* 0x0000000e04fc7947 */ /* 0x000fea000b800000 */
[----:B------:R-:W-:-:S13]  /*4b80*/  ELECT P6, URZ, PT ;  /* 0x00000000003f782f */ /* 0x000fda00038c0000 */
.L_x_125:
[----:B------:R-:W0:Y:S01]  /*4b90*/  LDC R3, c[0x0][0x28c] ;  /* 0x0000a300ff037b82 */ /* 0x000e220000000800 */
[----:B------:R-:W-:Y:S01]  /*4ba0*/  BSSY B1, `(.L_x_101) ;  /* 0x0000035000017945 */ /* 0x000fe20003800000 */
[----:B0-----:R-:W-:-:S13]  /*4bb0*/  ISETP.LT.OR P6, PT, R3, 0x1, !P6 ;  /* 0x000000010300780c */ /* 0x001fda00077c1670 */
[----:B------:R-:W-:Y:S05]  /*4bc0*/  @P6 BRA `(.L_x_102) ;  /* 0x0000000000c86947 */ /* 0x000fea0003800000 */
[----:B------:R-:W-:Y:S02]  /*4bd0*/  IMAD.SHL.U32 R22, R22, 0x40, RZ ;  /* 0x0000004016167824 */ /* 0x000fe400078e00ff */
[----:B------:R-:W-:Y:S02]  /*4be0*/  IMAD.SHL.U32 R19, R19, 0x40, RZ ;  /* 0x0000004013137824 */ /* 0x000fe400078e00ff */
[----:B------:R-:W-:Y:S02]  /*4bf0*/  IMAD.MOV.U32 R12, RZ, RZ, RZ ;  /* 0x000000ffff0c7224 */ /* 0x000fe400078e00ff */
[----:B------:R-:W-:Y:S02]  /*4c00*/  IMAD.U32 R13, RZ, RZ, UR19 ;  /* 0x00000013ff0d7e24 */ /* 0x000fe4000f8e00ff */
[----:B------:R-:W-:Y:S02]  /*4c10*/  IMAD.MOV.U32 R3, RZ, RZ, R0 ;  /* 0x000000ffff037224 */ /* 0x000fe400078e0000 */
[----:B------:R-:W-:-:S07]  /*4c20*/  IMAD.MOV.U32 R4, RZ, RZ, R7 ;  /* 0x000000ffff047224 */ /* 0x000fce00078e0007 */
.L_x_106:
[----:B------:R-:W0:Y:S01]  /*4c30*/  S2R R10, SR_CgaCtaId ;  /* 0x00000000000a7919 */ /* 0x000e220000008800 */
[----:B------:R-:W-:Y:S01]  /*4c40*/  MOV R5, 0x400 ;  /* 0x0000040000057802 */ /* 0x000fe20000000f00 */
[----:B------:R-:W1:Y:S03]  /*4c50*/  @!P2 LDC R9, c[0x0][0x500] ;  /* 0x00014000ff09ab82 */ /* 0x000e660000000800 */
[----:B0-----:R-:W-:Y:S02]  /*4c60*/  LEA R11, R10, R5, 0x18 ;  /* 0x000000050a0b7211 */ /* 0x001fe400078ec0ff */
[----:B------:R-:W-:-:S03]  /*4c70*/  SHF.L.U32 R5, R3, 0x1f, RZ ;  /* 0x0000001f03057819 */ /* 0x000fc600000006ff */
[----:B------:R-:W-:-:S04]  /*4c80*/  IMAD R10, R4, 0x8, R11 ;  /* 0x00000008040a7824 */ /* 0x000fc800078e020b */
[----:B------:R-:W0:Y:S02]  /*4c90*/  SYNCS.PHASECHK.TRANS64.TRYWAIT P1, [R10+URZ+0x28], R5 ;  /* 0x000028050a0075a7 */ /* 0x000e24000802017f */
[----:B01----:R-:W-:Y:S05]  /*4ca0*/  @!P1 BRA `(.L_x_103) ;  /* 0x0000000c00d09947 */ /* 0x003fea0003800000 */
.L_x_126:
[----:B0-----:R-:W-:Y:S01]  /*4cb0*/  PRMT R5, R6, 0x9910, RZ ;  /* 0x0000991006057816 */ /* 0x001fe200000000ff */
[----:B------:R0:W-:Y:S03]  /*4cc0*/  @!P2 SYNCS.ARRIVE.TRANS64 RZ, [R10+URZ], R9 ;  /* 0x000000090affa9a7 */ /* 0x0001e6000800003f */
[----:B------:R-:W-:-:S13]  /*4cd0*/  ISETP.NE.AND P1, PT, R5, 0x2, PT ;  /* 0x000000020500780c */ /* 0x000fda0003f25270 */
[----:B0-----:R-:W-:Y:S05]  /*4ce0*/  @P1 BRA `(.L_x_104) ;  /* 0x0000000000041947 */ /* 0x001fea0003800000 */
[----:B------:R-:W-:Y:S01]  /*4cf0*/  BPT.TRAP 0x1 ;  /* 0x000000040000795c */ /* 0x000fe20000300000 */
.L_x_104:
[----:B------:R-:W-:Y:S05]  /*4d00*/  @P0 BRA `(.L_x_105) ;  /* 0x0000000000040947 */ /* 0x000fea0003800000 */
[----:B------:R-:W-:Y:S01]  /*4d10*/  BPT.TRAP 0x1 ;  /* 0x000000040000795c */ /* 0x000fe20000300000 */
.L_x_105:
[----:B------:R-:W-:Y:S01]  /*4d20*/  IMAD R11, R4, 0x2000, R11 ;  /* 0x00002000040b7824 */ /* 0x000fe200078e020b */
[----:B------:R-:W-:Y:S01]  /*4d30*/  R2UR UR9, R10 ;  /* 0x000000000a0972ca */ /* 0x000fe200000e0000 */
[----:B------:R-:W-:Y:S01]  /*4d40*/  VIADD R13, R13, 0xffffffff ;  /* 0xffffffff0d0d7836 */ /* 0x000fe20000000000 */
[----:B------:R-:W-:Y:S01]  /*4d50*/  UIADD3 UR4, UP0, UR20, 0xf0, URZ ;  /* 0x000000f014047890 */ /* 0x000fe2000ff1e03f */
[----:B------:R-:W-:Y:S01]  /*4d60*/  R2UR UR11, R19 ;  /* 0x00000000130b72ca */ /* 0x000fe200000e0000 */
[----:B------:R-:W-:Y:S01]  /*4d70*/  UIADD3 UR22, UP1, UR20, 0x1f0, URZ ;  /* 0x000001f014167890 */ /* 0x000fe2000ff3e03f */
[----:B------:R-:W-:Y:S01]  /*4d80*/  R2UR UR8, R11 ;  /* 0x000000000b0872ca */ /* 0x000fe200000e0000 */
[----:B------:R-:W-:Y:S01]  /*4d90*/  UIADD3.X UR5, URZ, UR21, URZ, UP0, !UPT ;  /* 0x000000153f057290 */ /* 0x000fe200087fe43f */
[----:B------:R-:W-:Y:S01]  /*4da0*/  R2UR UR10, R12 ;  /* 0x000000000c0a72ca */ /* 0x000fe200000e0000 */
[----:B------:R-:W-:Y:S01]  /*4db0*/  VIADD R4, R4, 0x1 ;  /* 0x0000000104047836 */ /* 0x000fe20000000000 */
[----:B------:R-:W-:Y:S01]  /*4dc0*/  R2UR UR12, R2 ;  /* 0x00000000020c72ca */ /* 0x000fe200000e0000 */
[----:B------:R-:W-:Y:S01]  /*4dd0*/  UIADD3.X UR23, URZ, UR21, URZ, UP1, !UPT ;  /* 0x000000153f177290 */ /* 0x000fe20008ffe43f */
[----:B------:R-:W-:Y:S01]  /*4de0*/  R2UR UR18, R22 ;  /* 0x00000000161272ca */ /* 0x000fe200000e0000 */
[----:B------:R-:W-:Y:S01]  /*4df0*/  UMOV UR6, 0x0 ;  /* 0x0000000000067882 */ /* 0x000fe20000000000 */
[----:B------:R-:W-:Y:S01]  /*4e00*/  ISETP.GT.AND P3, PT, R13, 0x1, PT ;  /* 0x000000010d00780c */ /* 0x000fe20003f64270 */
[----:B------:R-:W-:Y:S01]  /*4e10*/  UMOV UR7, 0x10000000 ;  /* 0x1000000000077882 */ /* 0x000fe20000000000 */
[----:B------:R-:W-:Y:S01]  /*4e20*/  ISETP.NE.AND P1, PT, R4, 0x5, PT ;  /* 0x000000050400780c */ /* 0x000fe20003f25270 */
[----:B------:R-:W-:-:S02]  /*4e30*/  VIADD R12, R12, 0x40 ;  /* 0x000000400c0c7836 */ /* 0x000fc40000000000 */
[----:B------:R-:W-:Y:S01]  /*4e40*/  UIADD3 UR13, UR8, 0x180, URZ ;  /* 0x00000180080d7890 */ /* 0x000fe2000fffe03f */
[----:B------:R-:W-:Y:S01]  /*4e50*/  SEL R10, RZ, 0x1, P1 ;  /* 0x00000001ff0a7807 */ /* 0x000fe20000800000 */
[----:B------:R-:W-:Y:S01]  /*4e60*/  UIADD3 UR14, UR8, 0xa180, URZ ;  /* 0x0000a180080e7890 */ /* 0x000fe2000fffe03f */
[----:B------:R-:W-:Y:S02]  /*4e70*/  SEL R4, R4, RZ, P1 ;  /* 0x000000ff04047207 */ /* 0x000fe40000800000 */
[----:B------:R-:W-:Y:S02]  /*4e80*/  LOP3.LUT R3, R3, R10, RZ, 0x3c, !PT ;  /* 0x0000000a03037212 */ /* 0x000fe400078e3cff */
[----:B------:R-:W-:Y:S02]  /*4e90*/  UMOV UR8, UR13 ;  /* 0x0000000d00087c82 */ /* 0x000fe40008000000 */
[----:B------:R0:W-:Y:S02]  /*4ea0*/  UTMALDG.3D [UR8], [UR4], desc[UR6] ;  /* 0x00000608040075b4 */ /* 0x0001e40008011000 */
[----:B0-----:R-:W-:Y:S01]  /*4eb0*/  UMOV UR8, UR14 ;  /* 0x0000000e00087c82 */ /* 0x001fe20008000000 */
[----:B------:R-:W-:-:S02]  /*4ec0*/  UMOV UR11, UR18 ;  /* 0x00000012000b7c82 */ /* 0x000fc40008000000 */
[----:B------:R0:W-:Y:S02]  /*4ed0*/  UTMALDG.3D [UR8], [UR22], desc[UR6] ;  /* 0x00000608160075b4 */ /* 0x0001e40008011000 */
[----:B0-----:R-:W-:Y:S05]  /*4ee0*/  @P3 BRA `(.L_x_106) ;  /* 0xfffffffc00503947 */ /* 0x001fea000383ffff */
.L_x_102:
[----:B------:R-:W-:Y:S05]  /*4ef0*/  BSYNC B1 ;  /* 0x0000000000017941 */ /* 0x000fea0003800000 */
.L_x_101:
[----:B------:R-:W2:Y:S01]  /*4f00*/  LDL.64 R10, [R1] ;  /* 0x00000000010a7983 */ /* 0x000ea20000100a00 */
[----:B------:R-:W-:Y:S01]  /*4f10*/  LOP3.LUT P4, RZ, R8, 0xff, RZ, 0xc0, !PT ;  /* 0x000000ff08ff7812 */ /* 0x000fe2000788c0ff */
[----:B------:R-:W-:Y:S01]  /*4f20*/  VIADD R4, R7, UR40 ;  /* 0x0000002807047c36 */ /* 0x000fe20008000000 */
[----:B------:R-:W-:Y:S01]  /*4f30*/  ULDC.64 UR4, c[0x0][0x650] ;  /* 0x0001940000047ab9 */ /* 0x000fe20000000a00 */
[----:B------:R-:W-:Y:S01]  /*4f40*/  IMAD.U32 R7, RZ, RZ, UR40 ;  /* 0x00000028ff077e24 */ /* 0x000fe2000f8e00ff */
[----:B------:R-:W-:Y:S01]  /*4f50*/  UISETP.GE.U32.AND UP0, UPT, UR40, 0x5, UPT ;  /* 0x000000052800788c */ /* 0x000fe2000bf06070 */
[----:B------:R-:W-:Y:S01]  /*4f60*/  BSSY B1, `(.L_x_107) ;  /* 0x000006f000017945 */ /* 0x000fe20003800000 */
[----:B------:R-:W-:Y:S01]  /*4f70*/  ISETP.GT.U32.AND P1, PT, R4, 0x4, PT ;  /* 0x000000040400780c */ /* 0x000fe20003f24070 */
[----:B------:R-:W-:Y:S01]  /*4f80*/  IMAD.MOV.U32 R19, RZ, RZ, -0x1 ;  /* 0xffffffffff137424 */ /* 0x000fe200078e00ff */
[----:B------:R-:W-:Y:S01]  /*4f90*/  PRMT R8, RZ, 0x7610, R8 ;  /* 0x00007610ff087816 */ /* 0x000fe20000000008 */
[----:B------:R-:W-:Y:S01]  /*4fa0*/  IMAD.MOV.U32 R22, RZ, RZ, -0x1 ;  /* 0xffffffffff167424 */ /* 0x000fe200078e00ff */
[----:B------:R-:W-:-:S02]  /*4fb0*/  ISETP.LT.U32.AND P1, PT, R7, 0x5, P1 ;  /* 0x000000050700780c */ /* 0x000fc40000f21070 */
[----:B------:R-:W-:Y:S01]  /*4fc0*/  PLOP3.LUT P3, PT, PT, PT, UP0, 0x80, 0x0 ;  /* 0x000000000000781c */ /* 0x000fe20003f6f008 */
[----:B------:R-:W0:Y:S01]  /*4fd0*/  @P4 S2R R3, SR_CgaCtaId ;  /* 0x0000000000034919 */ /* 0x000e220000008800 */
[----:B------:R-:W-:-:S04]  /*4fe0*/  @P4 MOV R2, 0x400 ;  /* 0x0000040000024802 */ /* 0x000fc80000000f00 */
[----:B0-----:R-:W-:Y:S01]  /*4ff0*/  @P4 LEA R5, R3, R2, 0x18 ;  /* 0x0000000203054211 */ /* 0x001fe200078ec0ff */
[----:B------:R-:W-:-:S03]  /*5000*/  IMAD.WIDE.U32 R2, R4, -0x33333333, RZ ;  /* 0xcccccccd04027825 */ /* 0x000fc600078e00ff */
[----:B------:R0:W-:Y:S01]  /*5010*/  @P4 SYNCS.ARRIVE.TRANS64.A1T0 RZ, [R5+URZ+0x88], RZ ;  /* 0x000088ff05ff49a7 */ /* 0x0001e2000810003f */
[----:B------:R-:W-:Y:S01]  /*5020*/  IMAD.MOV.U32 R2, RZ, RZ, -0x1 ;  /* 0xffffffffff027424 */ /* 0x000fe200078e00ff */
[----:B0-----:R-:W-:Y:S02]  /*5030*/  SHF.R.U32.HI R5, RZ, 0x2, R3 ;  /* 0x00000002ff057819 */ /* 0x001fe40000011603 */
[----:B------:R-:W-:-:S03]  /*5040*/  SEL R3, RZ, 0x1, !P1 ;  /* 0x00000001ff037807 */ /* 0x000fc60004800000 */
[----:B------:R-:W-:Y:S01]  /*5050*/  IMAD R7, R5, -0x5, R4 ;  /* 0xfffffffb05077824 */ /* 0x000fe200078e0204 */
[----:B------:R-:W-:Y:S02]  /*5060*/  LOP3.LUT R0, R0, R3, RZ, 0x3c, !PT ;  /* 0x0000000300007212 */ /* 0x000fe400078e3cff */
[----:B------:R-:W-:Y:S02]  /*5070*/  PRMT R3, RZ, 0x7610, R3 ;  /* 0x00007610ff037816 */ /* 0x000fe40000000003 */
[----:B------:R-:W-:Y:S02]  /*5080*/  @P3 LOP3.LUT R0, R0, 0x1, R5, 0x78, !PT ;  /* 0x0000000100003812 */ /* 0x000fe400078e7805 */
[----:B--2---:R-:W-:-:S04]  /*5090*/  IADD3 R18, P4, R18, R10, RZ ;  /* 0x0000000a12127210 */ /* 0x004fc80007f9e0ff */
[----:B------:R-:W-:Y:S01]  /*50a0*/  ISETP.GE.U32.AND P1, PT, R18, UR4, PT ;  /* 0x0000000412007c0c */ /* 0x000fe2000bf26070 */
[----:B------:R-:W-:-:S05]  /*50b0*/  IMAD.X R17, R17, 0x1, R23, P4 ;  /* 0x0000000111117824 */ /* 0x000fca00020e0617 */
[----:B------:R-:W-:-:S13]  /*50c0*/  ISETP.GE.U32.AND.EX P1, PT, R17, UR5, PT, P1 ;  /* 0x0000000511007c0c */ /* 0x000fda000bf26110 */
[----:B------:R-:W-:Y:S05]  /*50d0*/  @P1 BRA `(.L_x_108) ;  /* 0x00000004005c1947 */ /* 0x000fea0003800000 */
[----:B------:R-:W0:Y:S01]  /*50e0*/  S2R R11, SR_CTAID.X ;  /* 0x00000000000b7919 */ /* 0x000e220000002500 */
[----:B------:R-:W-:Y:S01]  /*50f0*/  ULDC.64 UR4, c[0x0][0x628] ;  /* 0x00018a0000047ab9 */ /* 0x000fe20000000a00 */
[----:B------:R-:W1:Y:S01]  /*5100*/  LDC R12, c[0x0][0x144] ;  /* 0x00005100ff0c7b82 */ /* 0x000e620000000800 */
[----:B------:R-:W-:Y:S01]  /*5110*/  ISETP.NE.U32.AND P1, PT, RZ, UR4, PT ;  /* 0x00000004ff007c0c */ /* 0x000fe2000bf25070 */
[----:B------:R-:W2:Y:S01]  /*5120*/  S2R R9, SR_CTAID.Y ;  /* 0x0000000000097919 */ /* 0x000ea20000002600 */
[----:B------:R-:W-:Y:S01]  /*5130*/  ULDC UR6, c[0x0][0x150] ;  /* 0x0000540000067ab9 */ /* 0x000fe20000000800 */
[----:B------:R-:W-:Y:S01]  /*5140*/  ULDC UR7, c[0x0][0x630] ;  /* 0x00018c0000077ab9 */ /* 0x000fe20000000800 */
[----:B------:R-:W-:Y:S01]  /*5150*/  ISETP.NE.AND.EX P1, PT, RZ, UR5, PT, P1 ;  /* 0x00000005ff007c0c */ /* 0x000fe2000bf25310 */
[----:B------:R-:W-:Y:S01]  /*5160*/  IMAD.MOV.U32 R2, RZ, RZ, R18 ;  /* 0x000000ffff027224 */ /* 0x000fe200078e0012 */
[----:B0-----:R-:W-:-:S05]  /*5170*/  I2FP.F32.U32 R3, R11 ;  /* 0x0000000b00037245 */ /* 0x001fca0000201000 */
[----:B------:R-:W-:Y:S01]  /*5180*/  FMUL R14, R3, UR6 ;  /* 0x00000006030e7c20 */ /* 0x000fe20008400000 */
[----:B------:R-:W-:-:S05]  /*5190*/  IMAD.MOV.U32 R3, RZ, RZ, R17 ;  /* 0x000000ffff037224 */ /* 0x000fca00078e0011 */
[----:B--2---:R-:W-:Y:S05]  /*51a0*/  @!P1 BRA `(.L_x_109) ;  /* 0x0000000000289947 */ /* 0x004fea0003800000 */
[----:B------:R-:W-:Y:S02]  /*51b0*/  ULDC UR6, c[0x0][0x634] ;  /* 0x00018d0000067ab9 */ /* 0x000fe40000000800 */
[----:B------:R-:W-:-:S05]  /*51c0*/  IADD3 R3, P1, R18, UR6, RZ ;  /* 0x0000000612037c10 */ /* 0x000fca000ff3e0ff */
[----:B------:R-:W-:-:S04]  /*51d0*/  IMAD.X R13, RZ, RZ, R17, P1 ;  /* 0x000000ffff0d7224 */ /* 0x000fc800008e0611 */
[----:B------:R-:W-:-:S04]  /*51e0*/  IMAD.WIDE.U32 R4, R13, UR4, RZ ;  /* 0x000000040d047c25 */ /* 0x000fc8000f8e00ff */
[----:B------:R-:W-:-:S04]  /*51f0*/  IMAD.WIDE.U32 R4, P1, R3, UR5, R4 ;  /* 0x0000000503047c25 */ /* 0x000fc8000f820004 */
[----:B------:R-:W-:-:S04]  /*5200*/  IMAD.WIDE.U32 R2, R3, UR4, RZ ;  /* 0x0000000403027c25 */ /* 0x000fc8000f8e00ff */
[----:B------:R-:W-:Y:S01]  /*5210*/  IMAD.MOV.U32 R2, RZ, RZ, R5 ;  /* 0x000000ffff027224 */ /* 0x000fe200078e0005 */
[----:B------:R-:W-:Y:S01]  /*5220*/  IADD3 RZ, P3, R3, R4, RZ ;  /* 0x0000000403ff7210 */ /* 0x000fe20007f7e0ff */
[----:B------:R-:W-:-:S04]  /*5230*/  IMAD.X R3, RZ, RZ, RZ, P1 ;  /* 0x000000ffff037224 */ /* 0x000fc800008e06ff */
[----:B------:R-:W-:-:S08]  /*5240*/  IMAD.WIDE.U32.X R2, R13, UR5, R2, P3 ;  /* 0x000000050d027c25 */ /* 0x000fd000098e0402 */
.L_x_109:
[--C-:B------:R-:W-:Y:S01]  /*5250*/  SHF.R.U64 R10, R2, UR7, R3.reuse ;  /* 0x00000007020a7c19 */ /* 0x100fe20008001203 */
[----:B------:R-:W0:Y:S01]  /*5260*/  F2I.U32.TRUNC.NTZ R14, R14 ;  /* 0x0000000e000e7305 */ /* 0x000e22000020f000 */
[----:B------:R-:W-:Y:S01]  /*5270*/  SHF.R.U32.HI R2, RZ, UR7, R3 ;  /* 0x00000007ff027c19 */ /* 0x000fe20008011603 */
[----:B------:R-:W-:Y:S01]  /*5280*/  ULDC.64 UR4, c[0x0][0x620] ;  /* 0x0001880000047ab9 */ /* 0x000fe20000000a00 */
[----:B------:R-:W-:Y:S01]  /*5290*/  IADD3 R5, P1, RZ, -R10, RZ ;  /* 0x8000000aff057210 */ /* 0x000fe20007f3e0ff */
[----:B------:R-:W-:Y:S01]  /*52a0*/  IMAD.MOV.U32 R3, RZ, RZ, R17 ;  /* 0x000000ffff037224 */ /* 0x000fe200078e0011 */
[----:B------:R-:W-:-:S03]  /*52b0*/  ULDC.64 UR6, c[0x0][0x640] ;  /* 0x0001900000067ab9 */ /* 0x000fc60000000a00 */
[----:B------:R-:W-:Y:S01]  /*52c0*/  IMAD.X R2, RZ, RZ, ~R2, P1 ;  /* 0x000000ffff027224 */ /* 0x000fe200008e0e02 */
[----:B------:R-:W-:-:S03]  /*52d0*/  ISETP.NE.U32.AND P1, PT, RZ, UR6, PT ;  /* 0x00000006ff007c0c */ /* 0x000fc6000bf25070 */
[----:B------:R-:W-:Y:S01]  /*52e0*/  IMAD R4, R2, UR4, RZ ;  /* 0x0000000402047c24 */ /* 0x000fe2000f8e02ff */
[----:B------:R-:W-:Y:S01]  /*52f0*/  ISETP.NE.AND.EX P1, PT, RZ, UR7, PT, P1 ;  /* 0x00000007ff007c0c */ /* 0x000fe2000bf25310 */
[----:B------:R-:W-:-:S04]  /*5300*/  IMAD.MOV.U32 R2, RZ, RZ, R18 ;  /* 0x000000ffff027224 */ /* 0x000fc800078e0012 */
[----:B------:R-:W-:Y:S01]  /*5310*/  IMAD.WIDE.U32 R2, R5, UR4, R2 ;  /* 0x0000000405027c25 */ /* 0x000fe2000f8e0002 */
[----:B------:R-:W-:-:S03]  /*5320*/  ULDC UR4, c[0x0][0x618] ;  /* 0x0001860000047ab9 */ /* 0x000fc60000000800 */
[----:B------:R-:W-:Y:S01]  /*5330*/  IMAD R5, R5, UR5, R4 ;  /* 0x0000000505057c24 */ /* 0x000fe2000f8e0204 */
[----:B------:R-:W-:Y:S01]  /*5340*/  ULDC UR5, c[0x0][0x154] ;  /* 0x0000550000057ab9 */ /* 0x000fe20000000800 */
[----:B0-----:R-:W-:Y:S02]  /*5350*/  IMAD.MOV R4, RZ, RZ, -R14 ;  /* 0x000000ffff047224 */ /* 0x001fe400078e0a0e */
[----:B------:R-:W0:Y:S01]  /*5360*/  LDC R14, c[0x0][0x148] ;  /* 0x00005200ff0e7b82 */ /* 0x000e220000000800 */
[----:B------:R-:W-:Y:S02]  /*5370*/  IMAD.IADD R3, R3, 0x1, R5 ;  /* 0x0000000103037824 */ /* 0x000fe400078e0205 */
[----:B-1----:R-:W-:Y:S01]  /*5380*/  IMAD R11, R12, R4, R11 ;  /* 0x000000040c0b7224 */ /* 0x002fe200078e020b */
[----:B------:R-:W-:Y:S02]  /*5390*/  I2FP.F32.U32 R4, R9 ;  /* 0x0000000900047245 */ /* 0x000fe40000201000 */
[----:B------:R-:W-:-:S02]  /*53a0*/  SHF.R.U64 R12, R2, UR4, R3 ;  /* 0x00000004020c7c19 */ /* 0x000fc40008001203 */
[----:B------:R-:W-:Y:S01]  /*53b0*/  SHF.R.U32.HI R3, RZ, UR4, R3 ;  /* 0x00000004ff037c19 */ /* 0x000fe20008011603 */
[----:B------:R-:W-:Y:S01]  /*53c0*/  FMUL R4, R4, UR5 ;  /* 0x0000000504047c20 */ /* 0x000fe20008400000 */
[----:B------:R-:W-:Y:S02]  /*53d0*/  ULDC UR4, c[0x0][0x608] ;  /* 0x0001820000047ab9 */ /* 0x000fe40000000800 */
[--C-:B------:R-:W-:Y:S01]  /*53e0*/  SHF.R.U64 R15, R12, UR4, R3.reuse ;  /* 0x000000040c0f7c19 */ /* 0x100fe20008001203 */
[----:B------:R1:W2:Y:S01]  /*53f0*/  F2I.U32.TRUNC.NTZ R20, R4 ;  /* 0x0000000400147305 */ /* 0x0002a2000020f000 */
[----:B------:R-:W-:Y:S01]  /*5400*/  SHF.R.U32.HI R2, RZ, UR4, R3 ;  /* 0x00000004ff027c19 */ /* 0x000fe20008011603 */
[----:B------:R-:W-:-:S03]  /*5410*/  ULDC UR4, c[0x0][0x658] ;  /* 0x0001960000047ab9 */ /* 0x000fc60000000800 */
[--C-:B------:R-:W-:Y:S02]  /*5420*/  SHF.R.U64 R13, R15, UR4, R2.reuse ;  /* 0x000000040f0d7c19 */ /* 0x100fe40008001202 */
[----:B------:R-:W-:-:S03]  /*5430*/  SHF.R.U32.HI R19, RZ, UR4, R2 ;  /* 0x00000004ff137c19 */ /* 0x000fc60008011602 */
[----:B------:R-:W-:Y:S02]  /*5440*/  IMAD.MOV.U32 R2, RZ, RZ, R13 ;  /* 0x000000ffff027224 */ /* 0x000fe400078e000d */
[----:B------:R-:W-:Y:S01]  /*5450*/  IMAD.MOV.U32 R3, RZ, RZ, R19 ;  /* 0x000000ffff037224 */ /* 0x000fe200078e0013 */
[----:B-1----:R-:W-:Y:S06]  /*5460*/  @!P1 BRA `(.L_x_110) ;  /* 0x0000000000289947 */ /* 0x002fec0003800000 */
        /* <DEDUP_REMOVED lines=10> */
.L_x_110:
[----:B------:R-:W1:Y:S01]  /*5510*/  LDC R4, c[0x0][0x65c] ;  /* 0x00019700ff047b82 */ /* 0x000e620000000800 */
[----:B------:R-:W-:Y:S01]  /*5520*/  ULDC UR4, c[0x0][0x648] ;  /* 0x0001920000047ab9 */ /* 0x000fe20000000800 */
[----:B------:R-:W-:Y:S01]  /*5530*/  LOP3.LUT R15, R15, UR16, RZ, 0xc0, !PT ;  /* 0x000000100f0f7c12 */ /* 0x000fe2000f8ec0ff */
[----:B--2---:R-:W-:Y:S01]  /*5540*/  IMAD.MOV R20, RZ, RZ, -R20 ;  /* 0x000000ffff147224 */ /* 0x004fe200078e0a14 */
[----:B------:R-:W-:Y:S01]  /*5550*/  SHF.R.U64 R2, R2, UR4, R3 ;  /* 0x0000000402027c19 */ /* 0x000fe20008001203 */
[----:B------:R-:W-:Y:S01]  /*5560*/  ULDC UR4, c[0x0][0x638] ;  /* 0x00018e0000047ab9 */ /* 0x000fe20000000800 */
[----:B------:R-:W-:Y:S01]  /*5570*/  LOP3.LUT R12, R12, UR15, RZ, 0xc0, !PT ;  /* 0x0000000f0c0c7c12 */ /* 0x000fe2000f8ec0ff */
[----:B------:R-:W-:Y:S01]  /*5580*/  ULDC UR5, c[0x0][0x610] ;  /* 0x0001840000057ab9 */ /* 0x000fe20000000800 */
[----:B------:R-:W-:Y:S01]  /*5590*/  IMAD.MOV.U32 R3, RZ, RZ, 0x1 ;  /* 0x00000001ff037424 */ /* 0x000fe200078e00ff */
[----:B-1----:R-:W-:Y:S01]  /*55a0*/  ISETP.NE.AND P1, PT, R4, 0x1, PT ;  /* 0x000000010400780c */ /* 0x002fe20003f25270 */
[----:B------:R-:W-:-:S02]  /*55b0*/  IMAD.MOV R4, RZ, RZ, -R2 ;  /* 0x000000ffff047224 */ /* 0x000fc400078e0a02 */
[----:B------:R-:W-:Y:S02]  /*55c0*/  IMAD R2, R2, UR17, R15 ;  /* 0x0000001102027c24 */ /* 0x000fe4000f8e020f */
[----:B------:R-:W-:Y:S01]  /*55d0*/  IMAD R13, R4, UR4, R13 ;  /* 0x00000004040d7c24 */ /* 0x000fe2000f8e020d */
[----:B------:R-:W-:-:S07]  /*55e0*/  ULDC UR4, c[0x0][0x600] ;  /* 0x0001800000047ab9 */ /* 0x000fce0000000800 */
[----:B0-----:R-:W-:-:S04]  /*55f0*/  @P1 IMAD R11, R14, R20, R9 ;  /* 0x000000140e0b1224 */ /* 0x001fc800078e0209 */
[----:B------:R-:W-:Y:S02]  /*5600*/  IMAD R11, R2, UR5, R11 ;  /* 0x00000005020b7c24 */ /* 0x000fe4000f8e020b */
[----:B------:R-:W-:-:S05]  /*5610*/  IMAD R2, R13, UR4, R12 ;  /* 0x000000040d027c24 */ /* 0x000fca000f8e020c */
[----:B------:R-:W-:Y:S02]  /*5620*/  SEL R22, R2, R11, !P1 ;  /* 0x0000000b02167207 */ /* 0x000fe40004800000 */
[----:B------:R-:W-:Y:S01]  /*5630*/  SEL R19, R11, R2, !P1 ;  /* 0x000000020b137207 */ /* 0x000fe20004800000 */
[----:B------:R-:W-:-:S07]  /*5640*/  IMAD.MOV.U32 R2, RZ, RZ, R10 ;  /* 0x000000ffff027224 */ /* 0x000fce00078e000a */
.L_x_108:
[----:B------:R-:W-:Y:S05]  /*5650*/  BSYNC B1 ;  /* 0x0000000000017941 */ /* 0x000fea0003800000 */
.L_x_107:
[----:B------:R-:W-:-:S13]  /*5660*/  LOP3.LUT P1, RZ, R3, 0xff, RZ, 0xc0, !PT ;  /* 0x000000ff03ff7812 */ /* 0x000fda000782c0ff */
[----:B------:R-:W-:Y:S05]  /*5670*/  @P1 BRA `(.L_x_111) ;  /* 0xfffffff400381947 */ /* 0x000fea000383ffff */
[----:B------:R-:W-:Y:S05]  /*5680*/  BSYNC B0 ;  /* 0x0000000000007941 */ /* 0x000fea0003800000 */
.L_x_99:
[----:B------:R-:W-:-:S03]  /*5690*/  UMOV UR4, 0xffffffff ;  /* 0xffffffff00047882 */ /* 0x000fc60000000000 */
[----:B------:R-:W-:Y:S05]  /*56a0*/  BRA.DIV UR4, `(.L_x_112) ;  /* 0x0000000604647947 */ /* 0x000fea000b800000 */
[----:B------:R-:W-:-:S13]  /*56b0*/  ELECT P6, URZ, PT ;  /* 0x00000000003f782f */ /* 0x000fda00038c0000 */
.L_x_129:
[----:B------:R-:W-:Y:S04]  /*56c0*/  BSSY B0, `(.L_x_113) ;  /* 0x0000034000007945 */ /* 0x000fe80003800000 */
[----:B------:R-:W-:Y:S05]  /*56d0*/  @!P6 BRA `(.L_x_114) ;  /* 0x0000000000c8e947 */ /* 0x000fea0003800000 */
[----:B------:R-:W-:-:S04]  /*56e0*/  LOP3.LUT R16, R16, 0x2, RZ, 0xfc, !PT ;  /* 0x0000000210107812 */ /* 0x000fc800078efcff */
[----:B------:R-:W-:-:S13]  /*56f0*/  ISETP.NE.AND P0, PT, R16, 0x3, PT ;  /* 0x000000031000780c */ /* 0x000fda0003f05270 */
[----:B------:R-:W-:Y:S05]  /*5700*/  @!P0 BRA `(.L_x_115) ;  /* 0x0000000000048947 */ /* 0x000fea0003800000 */
[----:B------:R-:W-:Y:S01]  /*5710*/  BPT.TRAP 0x1 ;  /* 0x000000040000795c */ /* 0x000fe20000300000 */
.L_x_115:
[----:B------:R-:W0:Y:S01]  /*5720*/  S2R R3, SR_CgaCtaId ;  /* 0x0000000000037919 */ /* 0x000e220000008800 */
[----:B------:R-:W-:Y:S02]  /*5730*/  MOV R2, 0x400 ;  /* 0x0000040000027802 */ /* 0x000fe40000000f00 */
[----:B------:R-:W-:Y:S02]  /*5740*/  SHF.L.U32 R4, R0, 0x1f, RZ ;  /* 0x0000001f00047819 */ /* 0x000fe400000006ff */
[----:B0-----:R-:W-:-:S05]  /*5750*/  LEA R2, R3, R2, 0x18 ;  /* 0x0000000203027211 */ /* 0x001fca00078ec0ff */
[----:B------:R-:W-:-:S04]  /*5760*/  VIADD R2, R2, 0x28 ;  /* 0x0000002802027836 */ /* 0x000fc80000000000 */
[C---:B------:R-:W-:Y:S02]  /*5770*/  IMAD R9, R7.reuse, 0x8, R2 ;  /* 0x0000000807097824 */ /* 0x040fe400078e0202 */
[----:B------:R-:W-:Y:S02]  /*5780*/  VIADD R7, R7, 0x1 ;  /* 0x0000000107077836 */ /* 0x000fe40000000000 */
[----:B------:R-:W0:Y:S03]  /*5790*/  SYNCS.PHASECHK.TRANS64.TRYWAIT P0, [R9+URZ], R4 ;  /* 0x00000004090075a7 */ /* 0x000e26000800017f */
[----:B------:R-:W-:-:S04]  /*57a0*/  ISETP.NE.AND P1, PT, R7, 0x5, PT ;  /* 0x000000050700780c */ /* 0x000fc80003f25270 */
[----:B------:R-:W-:Y:S02]  /*57b0*/  SEL R3, RZ, 0x1, P1 ;  /* 0x00000001ff037807 */ /* 0x000fe40000800000 */
[----:B------:R-:W-:Y:S02]  /*57c0*/  SEL R7, R7, RZ, P1 ;  /* 0x000000ff07077207 */ /* 0x000fe40000800000 */
[----:B------:R-:W-:-:S03]  /*57d0*/  LOP3.LUT R6, R0, R3, RZ, 0x3c, !PT ;  /* 0x0000000300067212 */ /* 0x000fc600078e3cff */
[----:B------:R-:W-:Y:S01]  /*57e0*/  IMAD R8, R7, 0x8, R2 ;  /* 0x0000000807087824 */ /* 0x000fe200078e0202 */
[----:B------:R-:W-:Y:S01]  /*57f0*/  SHF.L.U32 R5, R6, 0x1f, RZ ;  /* 0x0000001f06057819 */ /* 0x000fe200000006ff */
[----:B0-----:R-:W-:Y:S06]  /*5800*/  @!P0 BRA `(.L_x_116) ;  /* 0x00000004002c8947 */ /* 0x001fec0003800000 */
.L_x_130:
[----:B------:R-:W1:Y:S01]  /*5810*/  SYNCS.PHASECHK.TRANS64.TRYWAIT P0, [R8+URZ], R5 ;  /* 0x00000005080075a7 */ /* 0x000e62000800017f */
[----:B------:R-:W-:-:S05]  /*5820*/  VIADD R0, R7, 0x1 ;  /* 0x0000000107007836 */ /* 0x000fca0000000000 */
[----:B------:R-:W-:-:S04]  /*5830*/  ISETP.NE.AND P1, PT, R0, 0x5, PT ;  /* 0x000000050000780c */ /* 0x000fc80003f25270 */
[----:B------:R-:W-:Y:S02]  /*5840*/  SEL R3, RZ, 0x1, P1 ;  /* 0x00000001ff037807 */ /* 0x000fe40000800000 */
[----:B------:R-:W-:Y:S02]  /*5850*/  SEL R7, R0, RZ, P1 ;  /* 0x000000ff00077207 */ /* 0x000fe40000800000 */
[----:B------:R-:W-:-:S03]  /*5860*/  LOP3.LUT R6, R6, R3, RZ, 0x3c, !PT ;  /* 0x0000000306067212 */ /* 0x000fc600078e3cff */
[----:B0-----:R-:W-:Y:S01]  /*5870*/  IMAD R9, R7, 0x8, R2 ;  /* 0x0000000807097824 */ /* 0x001fe200078e0202 */
[----:B------:R-:W-:Y:S01]  /*5880*/  SHF.L.U32 R4, R6, 0x1f, RZ ;  /* 0x0000001f06047819 */ /* 0x000fe200000006ff */
[----:B-1----:R-:W-:Y:S06]  /*5890*/  @!P0 BRA `(.L_x_117) ;  /* 0x00000004001c8947 */ /* 0x002fec0003800000 */
.L_x_131:
[----:B------:R-:W1:Y:S01]  /*58a0*/  SYNCS.PHASECHK.TRANS64.TRYWAIT P0, [R9+URZ], R4 ;  /* 0x00000004090075a7 */ /* 0x000e62000800017f */
[----:B------:R-:W-:-:S05]  /*58b0*/  VIADD R0, R7, 0x1 ;  /* 0x0000000107007836 */ /* 0x000fca0000000000 */
[----:B------:R-:W-:-:S04]  /*58c0*/  ISETP.NE.AND P1, PT, R0, 0x5, PT ;  /* 0x000000050000780c */ /* 0x000fc80003f25270 */
[----:B------:R-:W-:Y:S02]  /*58d0*/  SEL R3, RZ, 0x1, P1 ;  /* 0x00000001ff037807 */ /* 0x000fe40000800000 */
[----:B------:R-:W-:Y:S02]  /*58e0*/  SEL R7, R0, RZ, P1 ;  /* 0x000000ff00077207 */ /* 0x000fe40000800000 */
[----:B------:R-:W-:-:S03]  /*58f0*/  LOP3.LUT R11, R6, R3, RZ, 0x3c, !PT ;  /* 0x00000003060b7212 */ /* 0x000fc600078e3cff */
[----:B------:R-:W-:Y:S01]  /*5900*/  IMAD R6, R7, 0x8, R2 ;  /* 0x0000000807067824 */ /* 0x000fe200078e0202 */
[----:B0-----:R-:W-:Y:S01]  /*5910*/  SHF.L.U32 R5, R11, 0x1f, RZ ;  /* 0x0000001f0b057819 */ /* 0x001fe200000006ff */
[----:B-1----:R-:W-:Y:S06]  /*5920*/  @!P0 BRA `(.L_x_118) ;  /* 0x00000004000c8947 */ /* 0x002fec0003800000 */
.L_x_132:
[----:B------:R-:W1:Y:S01]  /*5930*/  SYNCS.PHASECHK.TRANS64.TRYWAIT P0, [R6+URZ], R5 ;  /* 0x00000005060075a7 */ /* 0x000e62000800017f */
[----:B------:R-:W-:-:S05]  /*5940*/  VIADD R0, R7, 0x1 ;  /* 0x0000000107007836 */ /* 0x000fca0000000000 */
[----:B------:R-:W-:-:S04]  /*5950*/  ISETP.NE.AND P1, PT, R0, 0x5, PT ;  /* 0x000000050000780c */ /* 0x000fc80003f25270 */
[----:B0-----:R-:W-:Y:S02]  /*5960*/  SEL R4, RZ, 0x1, P1 ;  /* 0x00000001ff047807 */ /* 0x001fe40000800000 */
[----:B------:R-:W-:Y:S02]  /*5970*/  SEL R3, R0, RZ, P1 ;  /* 0x000000ff00037207 */ /* 0x000fe40000800000 */
[----:B------:R-:W-:Y:S01]  /*5980*/  LOP3.LUT R0, R11, R4, RZ, 0x3c, !PT ;  /* 0x000000040b007212 */ /* 0x000fe200078e3cff */
[----:B-1----:R-:W-:Y:S06]  /*5990*/  @!P0 BRA `(.L_x_119) ;  /* 0x0000000400048947 */ /* 0x002fec0003800000 */
.L_x_133:
[----:B------:R-:W-:Y:S01]  /*59a0*/  IMAD R3, R3, 0x8, R2 ;  /* 0x0000000803037824 */ /* 0x000fe200078e0202 */
[----:B------:R-:W-:-:S07]  /*59b0*/  SHF.L.U32 R0, R0, 0x1f, RZ ;  /* 0x0000001f00007819 */ /* 0x000fce00000006ff */
.L_x_120:
[----:B-1----:R1:W2:Y:S02]  /*59c0*/  SYNCS.PHASECHK.TRANS64.TRYWAIT P0, [R3+URZ], R0 ;  /* 0x00000000030075a7 */ /* 0x0022a4000800017f */
[----:B--2---:R-:W-:Y:S05]  /*59d0*/  @!P0 NANOSLEEP.SYNCS 0x989680 ;  /* 0x009896800000895d */ /* 0x004fea0003900000 */
[----:B------:R-:W2:Y:S02]  /*59e0*/  @!P0 SYNCS.PHASECHK.TRANS64 P0, [R3+URZ], R0 ;  /* 0x00000000030085a7 */ /* 0x000ea4000800007f */
[----:B--2---:R-:W-:Y:S05]  /*59f0*/  @!P0 BRA `(.L_x_120) ;  /* 0xfffffffc00f08947 */ /* 0x004fea000383ffff */
.L_x_114:
[----:B------:R-:W-:Y:S05]  /*5a00*/  BSYNC B0 ;  /* 0x0000000000007941 */ /* 0x000fea0003800000 */
.L_x_113:
[----:B------:R-:W-:Y:S05]  /*5a10*/  EXIT ;  /* 0x000000000000794d */ /* 0x000fea0003800000 */
.L_x_15:
[----:B-1----:R1:W2:Y:S02]  /*5a20*/  SYNCS.PHASECHK.TRANS64.TRYWAIT P0, [R63+URZ], R0 ;  /* 0x000000003f0075a7 */ /* 0x0022a4000800017f */
[----:B--2---:R-:W-:Y:S05]  /*5a30*/  @!P0 NANOSLEEP.SYNCS 0x989680 ;  /* 0x009896800000895d */ /* 0x004fea0003900000 */
[----:B------:R-:W2:Y:S02]  /*5a40*/  @!P0 SYNCS.PHASECHK.TRANS64 P0, [R63+URZ], R0 ;  /* 0x000000003f0085a7 */ /* 0x000ea4000800007f */
[----:B--2---:R-:W-:Y:S05]  /*5a50*/  @!P0 BRA `(.L_x_15) ;  /* 0xfffffffc00f08947 */ /* 0x004fea000383ffff */
[----:B------:R-:W-:Y:S05]  /*5a60*/  BRA `(.L_x_121) ;  /* 0xffffffb800ac7947 */ /* 0x000fea000383ffff */
.L_x_20:
[----:B--2---:R2:W3:Y:S02]  /*5a70*/  SYNCS.PHASECHK.TRANS64.TRYWAIT P1, [R3+URZ], R0 ;  /* 0x00000000030075a7 */ /* 0x0044e4000802017f */
[----:B---3--:R-:W-:Y:S05]  /*5a80*/  @!P1 NANOSLEEP.SYNCS 0x989680 ;  /* 0x009896800000995d */ /* 0x008fea0003900000 */
[----:B------:R-:W3:Y:S02]  /*5a90*/  @!P1 SYNCS.PHASECHK.TRANS64 P1, [R3+URZ], R0 ;  /* 0x00000000030095a7 */ /* 0x000ee4000802007f */
[----:B---3--:R-:W-:Y:S05]  /*5aa0*/  @!P1 BRA `(.L_x_20) ;  /* 0xfffffffc00f09947 */ /* 0x008fea000383ffff */
[----:B------:R-:W-:Y:S05]  /*5ab0*/  BRA `(.L_x_19) ;  /* 0xffffffbc00107947 */ /* 0x000fea000383ffff */
.L_x_25:
[----:B--2---:R-:W-:-:S04]  /*5ac0*/  IMAD.U32 R4, RZ, RZ, UR4 ;  /* 0x00000004ff047e24 */ /* 0x004fc8000f8e00ff */
[----:B------:R2:W3:Y:S03]  /*5ad0*/  SYNCS.PHASECHK.TRANS64.TRYWAIT P1, [R4+URZ], R3 ;  /* 0x00000003040075a7 */ /* 0x0004e6000802017f */
[----:B---3--:R-:W-:Y:S05]  /*5ae0*/  @!P1 NANOSLEEP.SYNCS 0x989680 ;  /* 0x009896800000995d */ /* 0x008fea0003900000 */
[----:B------:R-:W3:Y:S02]  /*5af0*/  @!P1 SYNCS.PHASECHK.TRANS64 P1, [R4+URZ], R3 ;  /* 0x00000003040095a7 */ /* 0x000ee4000802007f */
[----:B---3--:R-:W-:Y:S05]  /*5b00*/  @!P1 BRA `(.L_x_25) ;  /* 0xfffffffc00ec9947 */ /* 0x008fea000383ffff */
[----:B------:R-:W-:Y:S05]  /*5b10*/  BRA `(.L_x_24) ;  /* 0xffffffbc00c87947 */ /* 0x000fea000383ffff */
.L_x_31:
[----:B---3--:R3:W4:Y:S02]  /*5b20*/  SYNCS.PHASECHK.TRANS64.TRYWAIT P0, [R63+URZ+0x10], R0 ;  /* 0x000010003f0075a7 */ /* 0x008724000800017f */
[----:B----4-:R-:W-:Y:S05]  /*5b30*/  @!P0 NANOSLEEP.SYNCS 0x989680 ;  /* 0x009896800000895d */ /* 0x010fea0003900000 */
[----:B------:R-:W4:Y:S02]  /*5b40*/  @!P0 SYNCS.PHASECHK.TRANS64 P0, [R63+URZ+0x10], R0 ;  /* 0x000010003f0085a7 */ /* 0x000f24000800007f */
[----:B----4-:R-:W-:Y:S05]  /*5b50*/  @!P0 BRA `(.L_x_31) ;  /* 0xfffffffc00f08947 */ /* 0x010fea000383ffff */
[----:B------:R-:W-:Y:S05]  /*5b60*/  BRA `(.L_x_122) ;  /* 0xffffffc400007947 */ /* 0x000fea000383ffff */
.L_x_100:
[----:B------:R-:W-:Y:S01]  /*5b70*/  BSSY B1, `(.L_x_123) ;  /* 0x0000006000017945 */ /* 0x000fe20003800000 */
[----:B------:R-:W-:-:S07]  /*5b80*/  IMAD.MOV.U32 R15, RZ, RZ, -0x1 ;  /* 0xffffffffff0f7424 */ /* 0x000fce00078e00ff */
[----:B-----5:R-:W-:Y:S05]  /*5b90*/  WARPSYNC.COLLECTIVE R15, `(.L_x_124) ;  /* 0x000000000f0c7348 */ /* 0x020fea0003c00000 */
[----:B------:R-:W-:Y:S02]  /*5ba0*/  ELECT P6, UR62, PT ;  /* 0x00000000003e782f */ /* 0x000fe400038c0000 */
[----:B------:R-:W-:Y:S01]  /*5bb0*/  MOV R14, UR62 ;  /* 0x0000003e000e7c02 */ /* 0x000fe20008000f00 */
[----:B-----5:R-:W-:Y:S10]  /*5bc0*/  ENDCOLLECTIVE ;  /* 0x000000000000791b */ /* 0x020ff40003800000 */
.L_x_124:
[----:B------:R-:W-:Y:S05]  /*5bd0*/  BSYNC B1 ;  /* 0x0000000000017941 */ /* 0x000fea0003800000 */
.L_x_123:
[----:B------:R-:W-:Y:S05]  /*5be0*/  BRA `(.L_x_125) ;  /* 0xffffffec00e87947 */ /* 0x000fea000383ffff */
.L_x_103:
[----:B0-----:R0:W1:Y:S02]  /*5bf0*/  SYNCS.PHASECHK.TRANS64.TRYWAIT P1, [R10+URZ+0x28], R5 ;  /* 0x000028050a0075a7 */ /* 0x001064000802017f */
[----:B-1----:R-:W-:Y:S05]  /*5c00*/  @!P1 NANOSLEEP.SYNCS 0x989680 ;  /* 0x009896800000995d */ /* 0x002fea0003900000 */
[----:B------:R-:W1:Y:S02]  /*5c10*/  @!P1 SYNCS.PHASECHK.TRANS64 P1, [R10+URZ+0x28], R5 ;  /* 0x000028050a0095a7 */ /* 0x000e64000802007f */
[----:B-1----:R-:W-:Y:S05]  /*5c20*/  @!P1 BRA `(.L_x_103) ;  /* 0xfffffffc00f09947 */ /* 0x002fea000383ffff */
[----:B------:R-:W-:Y:S05]  /*5c30*/  BRA `(.L_x_126) ;  /* 0xfffffff0001c7947 */ /* 0x000fea000383ffff */
.L_x_112:
[----:B------:R-:W-:Y:S01]  /*5c40*/  BSSY B0, `(.L_x_127) ;  /* 0x0000006000007945 */ /* 0x000fe20003800000 */
[----:B------:R-:W-:-:S07]  /*5c50*/  IMAD.MOV.U32 R15, RZ, RZ, -0x1 ;  /* 0xffffffffff0f7424 */ /* 0x000fce00078e00ff */
[----:B-----5:R-:W-:Y:S05]  /*5c60*/  WARPSYNC.COLLECTIVE R15, `(.L_x_128) ;  /* 0x000000000f0c7348 */ /* 0x020fea0003c00000 */
[----:B------:R-:W-:Y:S02]  /*5c70*/  ELECT P6, UR62, PT ;  /* 0x00000000003e782f */ /* 0x000fe400038c0000 */
[----:B------:R-:W-:Y:S01]  /*5c80*/  MOV R14, UR62 ;  /* 0x0000003e000e7c02 */ /* 0x000fe20008000f00 */
[----:B-----5:R-:W-:Y:S10]  /*5c90*/  ENDCOLLECTIVE ;  /* 0x000000000000791b */ /* 0x020ff40003800000 */
.L_x_128:
[----:B------:R-:W-:Y:S05]  /*5ca0*/  BSYNC B0 ;  /* 0x0000000000007941 */ /* 0x000fea0003800000 */
.L_x_127:
[----:B------:R-:W-:Y:S05]  /*5cb0*/  BRA `(.L_x_129) ;  /* 0xfffffff800807947 */ /* 0x000fea000383ffff */
.L_x_116:
[----:B0-----:R0:W1:Y:S02]  /*5cc0*/  SYNCS.PHASECHK.TRANS64.TRYWAIT P0, [R9+URZ], R4 ;  /* 0x00000004090075a7 */ /* 0x001064000800017f */
[----:B-1----:R-:W-:Y:S05]  /*5cd0*/  @!P0 NANOSLEEP.SYNCS 0x989680 ;  /* 0x009896800000895d */ /* 0x002fea0003900000 */
[----:B------:R-:W1:Y:S02]  /*5ce0*/  @!P0 SYNCS.PHASECHK.TRANS64 P0, [R9+URZ], R4 ;  /* 0x00000004090085a7 */ /* 0x000e64000800007f */
[----:B-1----:R-:W-:Y:S05]  /*5cf0*/  @!P0 BRA `(.L_x_116) ;  /* 0xfffffffc00f08947 */ /* 0x002fea000383ffff */
[----:B------:R-:W-:Y:S05]  /*5d00*/  BRA `(.L_x_130) ;  /* 0xfffffff800c07947 */ /* 0x000fea000383ffff */
.L_x_117:
[----:B0-----:R0:W1:Y:S02]  /*5d10*/  SYNCS.PHASECHK.TRANS64.TRYWAIT P0, [R8+URZ], R5 ;  /* 0x00000005080075a7 */ /* 0x001064000800017f */
[----:B-1----:R-:W-:Y:S05]  /*5d20*/  @!P0 NANOSLEEP.SYNCS 0x989680 ;  /* 0x009896800000895d */ /* 0x002fea0003900000 */
[----:B------:R-:W1:Y:S02]  /*5d30*/  @!P0 SYNCS.PHASECHK.TRANS64 P0, [R8+URZ], R5 ;  /* 0x00000005080085a7 */ /* 0x000e64000800007f */
[----:B-1----:R-:W-:Y:S05]  /*5d40*/  @!P0 BRA `(.L_x_117) ;  /* 0xfffffffc00f08947 */ /* 0x002fea000383ffff */
[----:B------:R-:W-:Y:S05]  /*5d50*/  BRA `(.L_x_131) ;  /* 0xfffffff800d07947 */ /* 0x000fea000383ffff */
.L_x_118:
[----:B0-----:R0:W1:Y:S02]  /*5d60*/  SYNCS.PHASECHK.TRANS64.TRYWAIT P0, [R9+URZ], R4 ;  /* 0x00000004090075a7 */ /* 0x001064000800017f */
[----:B-1----:R-:W-:Y:S05]  /*5d70*/  @!P0 NANOSLEEP.SYNCS 0x989680 ;  /* 0x009896800000895d */ /* 0x002fea0003900000 */
[----:B------:R-:W1:Y:S02]  /*5d80*/  @!P0 SYNCS.PHASECHK.TRANS64 P0, [R9+URZ], R4 ;  /* 0x00000004090085a7 */ /* 0x000e64000800007f */
[----:B-1----:R-:W-:Y:S05]  /*5d90*/  @!P0 BRA `(.L_x_118) ;  /* 0xfffffffc00f08947 */ /* 0x002fea000383ffff */
[----:B------:R-:W-:Y:S05]  /*5da0*/  BRA `(.L_x_132) ;  /* 0xfffffff800e07947 */ /* 0x000fea000383ffff */
.L_x_119:
[----:B0-----:R0:W1:Y:S02]  /*5db0*/  SYNCS.PHASECHK.TRANS64.TRYWAIT P0, [R6+URZ], R5 ;  /* 0x00000005060075a7 */ /* 0x001064000800017f */
[----:B-1----:R-:W-:Y:S05]  /*5dc0*/  @!P0 NANOSLEEP.SYNCS 0x989680 ;  /* 0x009896800000895d */ /* 0x002fea0003900000 */
[----:B------:R-:W1:Y:S02]  /*5dd0*/  @!P0 SYNCS.PHASECHK.TRANS64 P0, [R6+URZ], R5 ;  /* 0x00000005060085a7 */ /* 0x000e64000800007f */
[----:B-1----:R-:W-:Y:S05]  /*5de0*/  @!P0 BRA `(.L_x_119) ;  /* 0xfffffffc00f08947 */ /* 0x002fea000383ffff */
[----:B------:R-:W-:Y:S05]  /*5df0*/  BRA `(.L_x_133) ;  /* 0xfffffff800e87947 */ /* 0x000fea000383ffff */
.L_x_134:
[----:B------:R-:W-:-:S00]  /*5e00*/  BRA `(.L_x_134) ;  /* 0xfffffffc00fc7947 */ /* 0x000fc0000383ffff */
[----:B------:R-:W-:-:S00]  /*5e10*/  NOP ;  /* 0x0000000000007918 */ /* 0x000fc00000000000 */
        /* <DEDUP_REMOVED lines=14> */
.L_x_135:


//--------------------- .nv.global.init           --------------------------
	.section	.nv.global.init,"aw",@progbits
.nv.global.init:
	.type		$str$22,@object
	.size		$str$22,($str$23 - $str$22)
$str$22:
        /*0000*/ 	.byte	0x6b, 0x5f, 0x74, 0x69, 0x6c, 0x65, 0x5f, 0x63, 0x6f, 0x75, 0x6e, 0x74, 0x20, 0x3e, 0x3d, 0x20
        /*0010*/ 	.byte	0x31, 0x00
	.type		$str$23,@object
	.size		$str$23,(__unnamed_1 - $str$23)
$str$23:
        /*0012*/ 	.byte	0x2f, 0x74, 0x6d, 0x70, 0x2f, 0x63, 0x75, 0x74, 0x6c, 0x61, 0x73, 0x73, 0x5f, 0x73, 0x77, 0x65
        /*0022*/ 	.byte	0x65, 0x70, 0x5f, 0x73, 0x72, 0x63, 0x2f, 0x69, 0x6e, 0x63, 0x6c, 0x75, 0x64, 0x65, 0x2f, 0x63
        /*0032*/ 	.byte	0x75, 0x74, 0x6c, 0x61, 0x73, 0x73, 0x2f, 0x67, 0x65, 0x6d, 0x6d, 0x2f, 0x63, 0x6f, 0x6c, 0x6c
        /*0042*/ 	.byte	0x65, 0x63, 0x74, 0x69, 0x76, 0x65, 0x2f, 0x73, 0x6d, 0x39, 0x30, 0x5f, 0x6d, 0x6d, 0x61, 0x5f
        /*0052*/ 	.byte	0x74, 0x6d, 0x61, 0x5f, 0x67, 0x6d, 0x6d, 0x61, 0x5f, 0x73, 0x73, 0x5f, 0x77, 0x61, 0x72, 0x70
        /*0062*/ 	.byte	0x73, 0x70, 0x65, 0x63, 0x69, 0x61, 0x6c, 0x69, 0x7a, 0x65, 0x64, 0x2e, 0x68, 0x70, 0x70, 0x00
	.type		__unnamed_1,@object
	.size		__unnamed_1,(.L_0 - __unnamed_1)
__unnamed_1:
        /*0072*/ 	.byte	0x76, 0x6f, 0x69, 0x64, 0x20, 0x63, 0x75, 0x74, 0x6c, 0x61, 0x73, 0x73, 0x3a, 0x3a, 0x67, 0x65
        /* <DEDUP_REMOVED lines=179> */
        /*0bb2*/ 	.byte	0x74, 0x65, 0x3a, 0x3a, 0x69, 0x64, 0x65, 0x6e, 0x74, 0x69, 0x74, 0x79, 0x5d, 0x00
.L_0:


//--------------------- .nv.shared._ZN7cutlass13device_kernelINS_4gemm6kernel13GemmUniversalIN4cute5tupleIJiiiiEEENS1_10collective13CollectiveMmaINS1_34MainloopSm90TmaGmmaWarpSpecializedILi5ENS5_IJNS4_1CILi1EEESB_SB_EEENS1_32KernelTmaWarpSpecializedPingpongEEENS5_IJNSA_ILi64EEESF_SF_EEENS_10bfloat16_tENS5_IJlSB_lEEESH_SI_NS4_8TiledMMAINS4_8MMA_AtomIJNS4_4SM904GMMA27MMA_64x64x16_F32BF16BF16_SSILNSM_5MajorE0ELSO_0ELNSM_7ScaleInE1ELSP_1EEEEEENS4_6LayoutISC_NS5_IJNSA_ILi0EEEST_ST_EEEEENS5_IJNS4_10UnderscoreESW_SW_EEEEENS4_13SM90_TMA_LOADENS4_14ComposedLayoutINS4_7SwizzleILi3ELi4ELi3EEENS4_18smem_ptr_flag_bitsILi16EEENSS_INS5_IJNSA_ILi8EEESF_EEENS5_IJSF_SB_EEEEEEEvNS4_8identityESZ_S19_vS1A_EENS_8epilogue10collective6detail29Sm90TmaWarpSpecializedAdapterINS1D_15DefaultEpilogueISH_SI_SI_NS1C_6thread17LinearCombinationISH_Li1EffLNS1H_9ScaleType4KindE0ELNS_15FloatRoundStyleE2ESH_EENS1_15EpilogueDefaultEEEEEvvEEEEvNT_6ParamsE --------------------------
	.section	.nv.shared._ZN7cutlass13device_kernelINS_4gemm6kernel13GemmUniversalIN4cute5tupleIJiiiiEEENS1_10collective13CollectiveMmaINS1_34MainloopSm90TmaGmmaWarpSpecializedILi5ENS5_IJNS4_1CILi1EEESB_SB_EEENS1_32KernelTmaWarpSpecializedPingpongEEENS5_IJNSA_ILi64EEESF_SF_EEENS_10bfloat16_tENS5_IJlSB_lEEESH_SI_NS4_8TiledMMAINS4_8MMA_AtomIJNS4_4SM904GMMA27MMA_64x64x16_F32BF16BF16_SSILNSM_5MajorE0ELSO_0ELNSM_7ScaleInE1ELSP_1EEEEEENS4_6LayoutISC_NS5_IJNSA_ILi0EEEST_ST_EEEEENS5_IJNS4_10UnderscoreESW_SW_EEEEENS4_13SM90_TMA_LOADENS4_14ComposedLayoutINS4_7SwizzleILi3ELi4ELi3EEENS4_18smem_ptr_flag_bitsILi16EEENSS_INS5_IJNSA_ILi8EEESF_EEENS5_IJSF_SB_EEEEEEEvNS4_8identityESZ_S19_vS1A_EENS_8epilogue10collective6detail29Sm90TmaWarpSpecializedAdapterINS1D_15DefaultEpilogueISH_SI_SI_NS1C_6thread17LinearCombinationISH_Li1EffLNS1H_9ScaleType4KindE0ELNS_15FloatRoundStyleE2ESH_EENS1_15EpilogueDefaultEEEEEvvEEEEvNT_6ParamsE,"aw",@nobits
	.sectionflags	@""
	.align	16
	.zero		1024


//--------------------- .nv.shared.reserved.0     --------------------------
	.section	.nv.shared.reserved.0,"aw",@nobits
	.weak		__nv_reservedSMEM_offset_0_alias
	.size		__nv_reservedSMEM_offset_0_alias, 0, 0
	.other		__nv_reservedSMEM_offset_0_alias,@"STO_CUDA_RESERVED_SHARED STV_DEFAULT"
__nv_reservedSMEM_offset_0_alias:
	.zero		0


//--------------------- .nv.global                --------------------------
	.section	.nv.global,"aw",@nobits
.nv.global:
	.type		_ZN39_INTERNAL_8533cce9_4_k_cu_6ffefc77_31794cute1_E,@object
	.size		_ZN39_INTERNAL_8533cce9_4_k_cu_6ffefc77_31794cute1_E,(_ZN39_INTERNAL_8533cce9_4_k_cu_6ffefc77_31794cuda3std3__45__cpo6cbeginE - _ZN39_INTERNAL_8533cce9_4_k_cu_6ffefc77_31794cute1_E)
_ZN39_INTERNAL_8533cce9_4_k_cu_6ffefc77_31794cute1_E:
	.zero		1
	.type		_ZN39_INTERNAL_8533cce9_4_k_cu_6ffefc77_31794cuda3std3__45__cpo6cbeginE,@object
	.size		_ZN39_INTERNAL_8533cce9_4_k_cu_6ffefc77_31794cuda3std3__45__cpo6cbeginE,(_ZN39_INTERNAL_8533cce9_4_k_cu_6ffefc77_31794cuda3std3__48in_placeE - _ZN39_INTERNAL_8533cce9_4_k_cu_6ffefc77_31794cuda3std3__45__cpo6cbeginE)
_ZN39_INTERNAL_8533cce9_4_k_cu_6ffefc77_31794cuda3std3__45__cpo6cbeginE:
	.zero		1
	.type		_ZN39_INTERNAL_8533cce9_4_k_cu_6ffefc77_31794cuda3std3__48in_placeE,@object
	.size		_ZN39_INTERNAL_8533cce9_4_k_cu_6ffefc77_31794cuda3std3__48in_placeE,(_ZN39_INTERNAL_8533cce9_4_k_cu_6ffefc77_31794cuda3std6ranges3__45__cpo9iter_moveE - _ZN39_INTERNAL_8533cce9_4_k_cu_6ffefc77_31794cuda3std3__48in_placeE)
_ZN39_INTERNAL_8533cce9_4_k_cu_6ffefc77_31794cuda3std3__48in_placeE:
	.zero		1
	.type		_ZN39_INTERNAL_8533cce9_4_k_cu_6ffefc77_31794cuda3std6ranges3__45__cpo9iter_moveE,@object
	.size		_ZN39_INTERNAL_8533cce9_4_k_cu_6ffefc77_31794cuda3std6ranges3__45__cpo9iter_moveE,(_ZN39_INTERNAL_8533cce9_4_k_cu_6ffefc77_31794cuda3std3__45__cpo5beginE - _ZN39_INTERNAL_8533cce9_4_k_cu_6ffefc77_31794cuda3std6ranges3__45__cpo9iter_moveE)
_ZN39_INTERNAL_8533cce9_4_k_cu_6ffefc77_31794cuda3std6ranges3__45__cpo9iter_moveE:
	.zero		1
	.type		_ZN39_INTERNAL_8533cce9_4_k_cu_6ffefc77_31794cuda3std3__45__cpo5beginE,@object
	.size		_ZN39_INTERNAL_8533cce9_4_k_cu_6ffefc77_31794cuda3std3__45__cpo5beginE,(_ZN39_INTERNAL_8533cce9_4_k_cu_6ffefc77_31794cuda3std3__441_GLOBAL__N__8533cce9_4_k_cu_6ffefc77_31796ignoreE - _ZN39_INTERNAL_8533cce9_4_k_cu_6ffefc77_31794cuda3std3__45__cpo5beginE)
_ZN39_INTERNAL_8533cce9_4_k_cu_6ffefc77_31794cuda3std3__45__cpo5beginE:
	.zero		1
	.type		_ZN39_INTERNAL_8533cce9_4_k_cu_6ffefc77_31794cuda3std3__441_GLOBAL__N__8533cce9_4_k_cu_6ffefc77_31796ignoreE,@object
	.size		_ZN39_INTERNAL_8533cce9_4_k_cu_6ffefc77_31794cuda3std3__441_GLOBAL__N__8533cce9_4_k_cu_6ffefc77_31796ignoreE,(_ZN39_INTERNAL_8533cce9_4_k_cu_6ffefc77_31794cute7productE - _ZN39_INTERNAL_8533cce9_4_k_cu_6ffefc77_31794cuda3std3__441_GLOBAL__N__8533cce9_4_k_cu_6ffefc77_31796ignoreE)
_ZN39_INTERNAL_8533cce9_4_k_cu_6ffefc77_31794cuda3std3__441_GLOBAL__N__8533cce9_4_k_cu_6ffefc77_31796ignoreE:
	.zero		1
	.type		_ZN39_INTERNAL_8533cce9_4_k_cu_6ffefc77_31794cute7productE,@object
	.size		_ZN39_INTERNAL_8533cce9_4_k_cu_6ffefc77_31794cute7productE,(_ZN39_INTERNAL_8533cce9_4_k_cu_6ffefc77_31794cuda3std3__45__cpo3endE - _ZN39_INTERNAL_8533cce9_4_k_cu_6ffefc77_31794cute7productE)
_ZN39_INTERNAL_8533cce9_4_k_cu_6ffefc77_31794cute7productE:
	.zero		1
	.type		_ZN39_INTERNAL_8533cce9_4_k_cu_6ffefc77_31794cuda3std3__45__cpo3endE,@object
	.size		_ZN39_INTERNAL_8533cce9_4_k_cu_6ffefc77_31794cuda3std3__45__cpo3endE,(_ZN39_INTERNAL_8533cce9_4_k_cu_6ffefc77_31794cuda3std3__419piecewise_constructE - _ZN39_INTERNAL_8533cce9_4_k_cu_6ffefc77_31794cuda3std3__45__cpo3endE)
_ZN39_INTERNAL_8533cce9_4_k_cu_6ffefc77_31794cuda3std3__45__cpo3endE:
	.zero		1
	.type		_ZN39_INTERNAL_8533cce9_4_k_cu_6ffefc77_31794cuda3std3__419piecewise_constructE,@object
	.size		_ZN39_INTERNAL_8533cce9_4_k_cu_6ffefc77_31794cuda3std3__419piecewise_constructE,(_ZN39_INTERNAL_8533cce9_4_k_cu_6ffefc77_31794cuda3std3__45__cpo4cendE - _ZN39_INTERNAL_8533cce9_4_k_cu_6ffefc77_31794cuda3std3__419piecewise_constructE)
_ZN39_INTERNAL_8533cce9_4_k_cu_6ffefc77_31794cuda3std3__419piecewise_constructE:
	.zero		1
	.type		_ZN39_INTERNAL_8533cce9_4_k_cu_6ffefc77_31794cuda3std3__45__cpo4cendE,@object
	.size		_ZN39_INTERNAL_8533cce9_4_k_cu_6ffefc77_31794cuda3std3__45__cpo4cendE,(_ZN39_INTERNAL_8533cce9_4_k_cu_6ffefc77_31794cuda3std6ranges3__45__cpo4swapE - _ZN39_INTERNAL_8533cce9_4_k_cu_6ffefc77_31794cuda3std3__45__cpo4cendE)
_ZN39_INTERNAL_8533cce9_4_k_cu_6ffefc77_31794cuda3std3__45__cpo4cendE:
	.zero		1
	.type		_ZN39_INTERNAL_8533cce9_4_k_cu_6ffefc77_31794cuda3std6ranges3__45__cpo4swapE,@object
	.size		_ZN39_INTERNAL_8533cce9_4_k_cu_6ffefc77_31794cuda3std6ranges3__45__cpo4swapE,(.L_8 - _ZN39_INTERNAL_8533cce9_4_k_cu_6ffefc77_31794cuda3std6ranges3__45__cpo4swapE)
_ZN39_INTERNAL_8533cce9_4_k_cu_6ffefc77_31794cuda3std6ranges3__45__cpo4swapE:
	.zero		1
.L_8:


//--------------------- .nv.constant0._ZN7cutlass13device_kernelINS_4gemm6kernel13GemmUniversalIN4cute5tupleIJiiiiEEENS1_10collective13CollectiveMmaINS1_34MainloopSm90TmaGmmaWarpSpecializedILi5ENS5_IJNS4_1CILi1EEESB_SB_EEENS1_32KernelTmaWarpSpecializedPingpongEEENS5_IJNSA_ILi64EEESF_SF_EEENS_10bfloat16_tENS5_IJlSB_lEEESH_SI_NS4_8TiledMMAINS4_8MMA_AtomIJNS4_4SM904GMMA27MMA_64x64x16_F32BF16BF16_SSILNSM_5MajorE0ELSO_0ELNSM_7ScaleInE1ELSP_1EEEEEENS4_6LayoutISC_NS5_IJNSA_ILi0EEEST_ST_EEEEENS5_IJNS4_10UnderscoreESW_SW_EEEEENS4_13SM90_TMA_LOADENS4_14ComposedLayoutINS4_7SwizzleILi3ELi4ELi3EEENS4_18smem_ptr_flag_bitsILi16EEENSS_INS5_IJNSA_ILi8EEESF_EEENS5_IJSF_SB_EEEEEEEvNS4_8identityESZ_S19_vS1A_EENS_8epilogue10collective6detail29Sm90TmaWarpSpecializedAdapterINS1D_15DefaultEpilogueISH_SI_SI_NS1C_6thread17LinearCombinationISH_Li1EffLNS1H_9ScaleType4KindE0ELNS_15FloatRoundStyleE2ESH_EENS1_15EpilogueDefaultEEEEEvvEEEEvNT_6ParamsE --------------------------
	.section	.nv.constant0._ZN7cutlass13device_kernelINS_4gemm6kernel13GemmUniversalIN4cute5tupleIJiiiiEEENS1_10collective13CollectiveMmaINS1_34MainloopSm90TmaGmmaWarpSpecializedILi5ENS5_IJNS4_1CILi1EEESB_SB_EEENS1_32KernelTmaWarpSpecializedPingpongEEENS5_IJNSA_ILi64EEESF_SF_EEENS_10bfloat16_tENS5_IJlSB_lEEESH_SI_NS4_8TiledMMAINS4_8MMA_AtomIJNS4_4SM904GMMA27MMA_64x64x16_F32BF16BF16_SSILNSM_5MajorE0ELSO_0ELNSM_7ScaleInE1ELSP_1EEEEEENS4_6LayoutISC_NS5_IJNSA_ILi0EEEST_ST_EEEEENS5_IJNS4_10UnderscoreESW_SW_EEEEENS4_13SM90_TMA_LOADENS4_14ComposedLayoutINS4_7SwizzleILi3ELi4ELi3EEENS4_18smem_ptr_flag_bitsILi16EEENSS_INS5_IJNSA_ILi8EEESF_EEENS5_IJSF_SB_EEEEEEEvNS4_8identityESZ_S19_vS1A_EENS_8epilogue10collective6detail29Sm90TmaWarpSpecializedAdapterINS1D_15DefaultEpilogueISH_SI_SI_NS1C_6thread17LinearCombinationISH_Li1EffLNS1H_9ScaleType4KindE0ELNS_15FloatRoundStyleE2ESH_EENS1_15EpilogueDefaultEEEEEvvEEEEvNT_6ParamsE,"a",@progbits
	.sectionflags	@""
	.align	4
.nv.constant0._ZN7cutlass13device_kernelINS_4gemm6kernel13GemmUniversalIN4cute5tupleIJiiiiEEENS1_10collective13CollectiveMmaINS1_34MainloopSm90TmaGmmaWarpSpecializedILi5ENS5_IJNS4_1CILi1EEESB_SB_EEENS1_32KernelTmaWarpSpecializedPingpongEEENS5_IJNSA_ILi64EEESF_SF_EEENS_10bfloat16_tENS5_IJlSB_lEEESH_SI_NS4_8TiledMMAINS4_8MMA_AtomIJNS4_4SM904GMMA27MMA_64x64x16_F32BF16BF16_SSILNSM_5MajorE0ELSO_0ELNSM_7ScaleInE1ELSP_1EEEEEENS4_6LayoutISC_NS5_IJNSA_ILi0EEEST_ST_EEEEENS5_IJNS4_10UnderscoreESW_SW_EEEEENS4_13SM90_TMA_LOADENS4_14ComposedLayoutINS4_7SwizzleILi3ELi4ELi3EEENS4_18smem_ptr_flag_bitsILi16EEENSS_INS5_IJNSA_ILi8EEESF_EEENS5_IJSF_SB_EEEEEEEvNS4_8identityESZ_S19_vS1A_EENS_8epilogue10collective6detail29Sm90TmaWarpSpecializedAdapterINS1D_15DefaultEpilogueISH_SI_SI_NS1C_6thread17LinearCombinationISH_Li1EffLNS1H_9ScaleType4KindE0ELNS_15FloatRoundStyleE2ESH_EENS1_15EpilogueDefaultEEEEEvvEEEEvNT_6ParamsE:
	.zero		1664


//--------------------- SYMBOLS --------------------------

	.type		.nv.reservedSmem.offset0,@object
	.size		.nv.reservedSmem.offset0,0x4
	.type		__assertfail,@function
